// auto-generated by cutlass_sweep.gemm — config: {"arch": "sm_100", "cluster_m": 1, "cluster_n": 8, "dtype": "nvfp4", "dtype_b": "nvfp4", "layout": "nt", "stages": 0, "tile_k": 128, "tile_m": 128, "tile_n": 128}
#include "cutlass/cutlass.h"
#include "cutlass/gemm/collective/collective_builder.hpp"
#include "cutlass/gemm/device/gemm_universal_adapter.h"
#include "cutlass/gemm/kernel/gemm_universal.hpp"
#include "cutlass/epilogue/collective/collective_builder.hpp"

using ElemA = cutlass::nv_float4_t<cutlass::float_e2m1_t>;
using ElemB = cutlass::nv_float4_t<cutlass::float_e2m1_t>;
using ElemCD = cutlass::bfloat16_t;
using Acc  = float;
using TileShape    = cute::Shape<cute::_128, cute::_128, cute::_128>;
using ClusterShape = cute::Shape<cute::_1, cute::_8, cute::_1>;

using CollectiveEpilogue = typename cutlass::epilogue::collective::CollectiveBuilder<
    cutlass::arch::Sm100, cutlass::arch::OpClassTensorOp,
    TileShape, ClusterShape,
    cutlass::epilogue::collective::EpilogueTileAuto,
    Acc, Acc,
    ElemCD, cutlass::layout::RowMajor, 128 / cutlass::sizeof_bits<ElemCD>::value,
    ElemCD, cutlass::layout::RowMajor, 128 / cutlass::sizeof_bits<ElemCD>::value,
    cutlass::epilogue::collective::EpilogueScheduleAuto
  >::CollectiveOp;

using CollectiveMainloop = typename cutlass::gemm::collective::CollectiveBuilder<
    cutlass::arch::Sm100, cutlass::arch::OpClassBlockScaledTensorOp,
    ElemA, cutlass::layout::RowMajor, 32,
    ElemB, cutlass::layout::ColumnMajor, 32,
    Acc,
    TileShape, ClusterShape,
    cutlass::gemm::collective::StageCountAutoCarveout<static_cast<int>(sizeof(typename CollectiveEpilogue::SharedStorage))>,
    cutlass::gemm::collective::KernelScheduleAuto
  >::CollectiveOp;

using GemmKernel = cutlass::gemm::kernel::GemmUniversal<
    cute::Shape<int,int,int,int>,
    CollectiveMainloop,
    CollectiveEpilogue
>;
using Gemm = cutlass::gemm::device::GemmUniversalAdapter<GemmKernel>;

// Force the device kernel symbol into the cubin without needing a host main.
auto* _anchor = &cutlass::device_kernel<GemmKernel>;


// ===== COMPILED SASS (sm_100a) =====

	.target	sm_100a

	.elftype	@"ET_EXEC"


//--------------------- .note.nv.tkinfo           --------------------------
	.section	.note.nv.tkinfo,"",@"SHT_NOTE"
	.sectionflags	@"SHF_NOTE_NV_TKINFO"
	.tkinfo
        /*0018*/ 	.word	0x00000002
        /*0030*/ 	.string	""
        /*0030*/ 	.string	"ptxas"
        /*0030*/ 	.string	"Cuda compilation tools, release 13.0, V13.0.88"
        /*0030*/ 	.string	"Build cuda_13.0.r13.0/compiler.36424714_0"
        /*0030*/ 	.string	"-arch sm_100a -m 64 "



//--------------------- .note.nv.cuinfo           --------------------------
	.section	.note.nv.cuinfo,"",@"SHT_NOTE"
	.sectionflags	@"SHF_NOTE_NV_CUINFO"
        /*0018*/ 	.short	0x0002
        /*001a*/ 	.short	0x0064
        /*001c*/ 	.short	0x0082
	.zero		2


//--------------------- .nv.info                  --------------------------
	.section	.nv.info,"",@"SHT_CUDA_INFO"
	.align	4


	//----- nvinfo : EIATTR_REGCOUNT
	.align		4
        /*0000*/ 	.byte	0x04, 0x2f
        /*0002*/ 	.short	(.L_19 - .L_18)
	.align		4
.L_18:
        /*0004*/ 	.word	index@(_ZN7cutlass13device_kernelINS_4gemm6kernel13GemmUniversalIN4cute5tupleIJiiiiEEENS1_10collective13CollectiveMmaINS1_46MainloopSm100TmaUmmaWarpSpecializedBlockScaledILi10ELi2ELi2ENS5_IJNS4_1CILi1EEENSA_ILi8EEESB_EEEEENS5_IJNSA_ILi128EEESF_SF_EEENS5_IJNS_12float_e2m1_tENS_13float_ue4m3_tEEEENS5_IJNS5_IJlSB_lEEENS4_6LayoutINS5_IJNS5_IJNS5_IJNSA_ILi32EEENSA_ILi4EEEEEEiEEENS5_IJNS5_IJNSA_ILi16EEESN_EEEiEEENS5_IJSB_iEEEEEENS5_IJSS_NS5_IJNS5_IJNSA_ILi0EEESB_EEENSA_ILi512EEEEEENS5_IJSV_iEEEEEEEEEEESJ_S12_NS4_8TiledMMAINS4_8MMA_AtomIJNS4_17SM100_MMA_MXF4_SSISH_SH_fSI_Li128ELi128ELi16ELNS4_4UMMA5MajorE0ELS17_0ELNS16_7ScaleInE0ELS18_0EEEEEENSL_INS5_IJSB_SB_SB_EEENS5_IJSV_SV_SV_EEEEENS5_IJNS4_10UnderscoreES1E_S1E_EEEEENS5_IJNS4_23SM90_TMA_LOAD_MULTICASTES1H_EEENS5_IJNS4_14ComposedLayoutINS4_7SwizzleILi2ELi4ELi3EEENS4_18smem_ptr_flag_bitsILi4EEENSL_INS5_IJSC_SF_EEENS5_IJSF_SB_EEEEEEENSL_INS5_IJNS5_IJNS5_IJSO_SB_EEESR_EEESB_NS5_IJSB_NSA_ILi2EEEEEEEEENS5_IJNS5_IJNS5_IJSR_SX_EEESW_EEESV_NS5_IJSN_SX_EEEEEEEEEEEvNS4_8identityENS5_IJNS4_13SM90_TMA_LOADES24_EEES22_vS23_EENS_8epilogue10collective18CollectiveEpilogueINS27_23Sm100TmaWarpSpecializedILi4ELi2ELi32ELb1ELb0EEEJSG_NS5_IJNSL_ISF_SB_EENSL_ISM_SB_EEEEENS_10bfloat16_tESK_S2F_SK_NS27_6fusion15FusionCallbacksIS2B_NS2G_17LinearCombinationIS2F_fS2F_fLNS_15FloatRoundStyleE2EEESG_S2E_JEEENS4_5SM1004TMEM4LOAD26SM100_TMEM_LOAD_32dp32b32xES24_NS1J_IS1L_NS1M_ILi16EEENSL_INS5_IJSC_SM_EEENS5_IJSM_SB_EEEEEEENS4_39AutoVectorizingCopyWithAssumedAlignmentILi128EEENS4_14SM90_TMA_STOREES2U_S2W_S2W_EEEvvEEEEvNT_6ParamsE)
        /*0008*/ 	.word	0x0000006e


	//----- nvinfo : EIATTR_FRAME_SIZE
	.align		4
.L_19:
        /*000c*/ 	.byte	0x04, 0x11
        /*000e*/ 	.short	(.L_21 - .L_20)
	.align		4
.L_20:
        /*0010*/ 	.word	index@($__internal_2_$__cuda_sm10x_tcgen05_guardrail_trap_unallocated_columns_being_dealloced)
        /*0014*/ 	.word	0x00000000


	//----- nvinfo : EIATTR_FRAME_SIZE
	.align		4
.L_21:
        /*0018*/ 	.byte	0x04, 0x11
        /*001a*/ 	.short	(.L_23 - .L_22)
	.align		4
.L_22:
        /*001c*/ 	.word	index@($__internal_1_$__cuda_sm10x_tcgen05_guardrail_trap_phase_invalid_during_alloc)
        /*0020*/ 	.word	0x00000000


	//----- nvinfo : EIATTR_FRAME_SIZE
	.align		4
.L_23:
        /*0024*/ 	.byte	0x04, 0x11
        /*0026*/ 	.short	(.L_25 - .L_24)
	.align		4
.L_24:
        /*0028*/ 	.word	index@($__internal_0_$__cuda_sm10x_tcgen05_guardrail_trap_col_being_dealloced_not_returned_by_alloc)
        /*002c*/ 	.word	0x00000000


	//----- nvinfo : EIATTR_FRAME_SIZE
	.align		4
.L_25:
        /*0030*/ 	.byte	0x04, 0x11
        /*0032*/ 	.short	(.L_27 - .L_26)
	.align		4
.L_26:
        /*0034*/ 	.word	index@(_ZN7cutlass13device_kernelINS_4gemm6kernel13GemmUniversalIN4cute5tupleIJiiiiEEENS1_10collective13CollectiveMmaINS1_46MainloopSm100TmaUmmaWarpSpecializedBlockScaledILi10ELi2ELi2ENS5_IJNS4_1CILi1EEENSA_ILi8EEESB_EEEEENS5_IJNSA_ILi128EEESF_SF_EEENS5_IJNS_12float_e2m1_tENS_13float_ue4m3_tEEEENS5_IJNS5_IJlSB_lEEENS4_6LayoutINS5_IJNS5_IJNS5_IJNSA_ILi32EEENSA_ILi4EEEEEEiEEENS5_IJNS5_IJNSA_ILi16EEESN_EEEiEEENS5_IJSB_iEEEEEENS5_IJSS_NS5_IJNS5_IJNSA_ILi0EEESB_EEENSA_ILi512EEEEEENS5_IJSV_iEEEEEEEEEEESJ_S12_NS4_8TiledMMAINS4_8MMA_AtomIJNS4_17SM100_MMA_MXF4_SSISH_SH_fSI_Li128ELi128ELi16ELNS4_4UMMA5MajorE0ELS17_0ELNS16_7ScaleInE0ELS18_0EEEEEENSL_INS5_IJSB_SB_SB_EEENS5_IJSV_SV_SV_EEEEENS5_IJNS4_10UnderscoreES1E_S1E_EEEEENS5_IJNS4_23SM90_TMA_LOAD_MULTICASTES1H_EEENS5_IJNS4_14ComposedLayoutINS4_7SwizzleILi2ELi4ELi3EEENS4_18smem_ptr_flag_bitsILi4EEENSL_INS5_IJSC_SF_EEENS5_IJSF_SB_EEEEEEENSL_INS5_IJNS5_IJNS5_IJSO_SB_EEESR_EEESB_NS5_IJSB_NSA_ILi2EEEEEEEEENS5_IJNS5_IJNS5_IJSR_SX_EEESW_EEESV_NS5_IJSN_SX_EEEEEEEEEEEvNS4_8identityENS5_IJNS4_13SM90_TMA_LOADES24_EEES22_vS23_EENS_8epilogue10collective18CollectiveEpilogueINS27_23Sm100TmaWarpSpecializedILi4ELi2ELi32ELb1ELb0EEEJSG_NS5_IJNSL_ISF_SB_EENSL_ISM_SB_EEEEENS_10bfloat16_tESK_S2F_SK_NS27_6fusion15FusionCallbacksIS2B_NS2G_17LinearCombinationIS2F_fS2F_fLNS_15FloatRoundStyleE2EEESG_S2E_JEEENS4_5SM1004TMEM4LOAD26SM100_TMEM_LOAD_32dp32b32xES24_NS1J_IS1L_NS1M_ILi16EEENSL_INS5_IJSC_SM_EEENS5_IJSM_SB_EEEEEEENS4_39AutoVectorizingCopyWithAssumedAlignmentILi128EEENS4_14SM90_TMA_STOREES2U_S2W_S2W_EEEvvEEEEvNT_6ParamsE)
        /*0038*/ 	.word	0x00000000


	//----- nvinfo : EIATTR_MIN_STACK_SIZE
	.align		4
.L_27:
        /*003c*/ 	.byte	0x04, 0x12
        /*003e*/ 	.short	(.L_29 - .L_28)
	.align		4
.L_28:
        /*0040*/ 	.word	index@(_ZN7cutlass13device_kernelINS_4gemm6kernel13GemmUniversalIN4cute5tupleIJiiiiEEENS1_10collective13CollectiveMmaINS1_46MainloopSm100TmaUmmaWarpSpecializedBlockScaledILi10ELi2ELi2ENS5_IJNS4_1CILi1EEENSA_ILi8EEESB_EEEEENS5_IJNSA_ILi128EEESF_SF_EEENS5_IJNS_12float_e2m1_tENS_13float_ue4m3_tEEEENS5_IJNS5_IJlSB_lEEENS4_6LayoutINS5_IJNS5_IJNS5_IJNSA_ILi32EEENSA_ILi4EEEEEEiEEENS5_IJNS5_IJNSA_ILi16EEESN_EEEiEEENS5_IJSB_iEEEEEENS5_IJSS_NS5_IJNS5_IJNSA_ILi0EEESB_EEENSA_ILi512EEEEEENS5_IJSV_iEEEEEEEEEEESJ_S12_NS4_8TiledMMAINS4_8MMA_AtomIJNS4_17SM100_MMA_MXF4_SSISH_SH_fSI_Li128ELi128ELi16ELNS4_4UMMA5MajorE0ELS17_0ELNS16_7ScaleInE0ELS18_0EEEEEENSL_INS5_IJSB_SB_SB_EEENS5_IJSV_SV_SV_EEEEENS5_IJNS4_10UnderscoreES1E_S1E_EEEEENS5_IJNS4_23SM90_TMA_LOAD_MULTICASTES1H_EEENS5_IJNS4_14ComposedLayoutINS4_7SwizzleILi2ELi4ELi3EEENS4_18smem_ptr_flag_bitsILi4EEENSL_INS5_IJSC_SF_EEENS5_IJSF_SB_EEEEEEENSL_INS5_IJNS5_IJNS5_IJSO_SB_EEESR_EEESB_NS5_IJSB_NSA_ILi2EEEEEEEEENS5_IJNS5_IJNS5_IJSR_SX_EEESW_EEESV_NS5_IJSN_SX_EEEEEEEEEEEvNS4_8identityENS5_IJNS4_13SM90_TMA_LOADES24_EEES22_vS23_EENS_8epilogue10collective18CollectiveEpilogueINS27_23Sm100TmaWarpSpecializedILi4ELi2ELi32ELb1ELb0EEEJSG_NS5_IJNSL_ISF_SB_EENSL_ISM_SB_EEEEENS_10bfloat16_tESK_S2F_SK_NS27_6fusion15FusionCallbacksIS2B_NS2G_17LinearCombinationIS2F_fS2F_fLNS_15FloatRoundStyleE2EEESG_S2E_JEEENS4_5SM1004TMEM4LOAD26SM100_TMEM_LOAD_32dp32b32xES24_NS1J_IS1L_NS1M_ILi16EEENSL_INS5_IJSC_SM_EEENS5_IJSM_SB_EEEEEEENS4_39AutoVectorizingCopyWithAssumedAlignmentILi128EEENS4_14SM90_TMA_STOREES2U_S2W_S2W_EEEvvEEEEvNT_6ParamsE)
        /*0044*/ 	.word	0x00000000
.L_29:


//--------------------- .nv.compat                --------------------------
	.section	.nv.compat,"",@"SHT_CUDA_COMPAT_INFO"
	.align	4
        /*0000*/ 	.byte	0x02, 0x09, 0x01, 0x00, 0x02, 0x02, 0x02, 0x00, 0x02, 0x05, 0x05, 0x00, 0x03, 0x07, 0x01, 0x01
        /*0010*/ 	.byte	0x02, 0x03, 0x01, 0x00, 0x02, 0x06, 0x01, 0x00, 0x04, 0x0b, 0x08, 0x00, 0x09, 0x00, 0x00, 0x00
        /*0020*/ 	.byte	0x00, 0x00, 0x00, 0x00


//--------------------- .nv.info._ZN7cutlass13device_kernelINS_4gemm6kernel13GemmUniversalIN4cute5tupleIJiiiiEEENS1_10collective13CollectiveMmaINS1_46MainloopSm100TmaUmmaWarpSpecializedBlockScaledILi10ELi2ELi2ENS5_IJNS4_1CILi1EEENSA_ILi8EEESB_EEEEENS5_IJNSA_ILi128EEESF_SF_EEENS5_IJNS_12float_e2m1_tENS_13float_ue4m3_tEEEENS5_IJNS5_IJlSB_lEEENS4_6LayoutINS5_IJNS5_IJNS5_IJNSA_ILi32EEENSA_ILi4EEEEEEiEEENS5_IJNS5_IJNSA_ILi16EEESN_EEEiEEENS5_IJSB_iEEEEEENS5_IJSS_NS5_IJNS5_IJNSA_ILi0EEESB_EEENSA_ILi512EEEEEENS5_IJSV_iEEEEEEEEEEESJ_S12_NS4_8TiledMMAINS4_8MMA_AtomIJNS4_17SM100_MMA_MXF4_SSISH_SH_fSI_Li128ELi128ELi16ELNS4_4UMMA5MajorE0ELS17_0ELNS16_7ScaleInE0ELS18_0EEEEEENSL_INS5_IJSB_SB_SB_EEENS5_IJSV_SV_SV_EEEEENS5_IJNS4_10UnderscoreES1E_S1E_EEEEENS5_IJNS4_23SM90_TMA_LOAD_MULTICASTES1H_EEENS5_IJNS4_14ComposedLayoutINS4_7SwizzleILi2ELi4ELi3EEENS4_18smem_ptr_flag_bitsILi4EEENSL_INS5_IJSC_SF_EEENS5_IJSF_SB_EEEEEEENSL_INS5_IJNS5_IJNS5_IJSO_SB_EEESR_EEESB_NS5_IJSB_NSA_ILi2EEEEEEEEENS5_IJNS5_IJNS5_IJSR_SX_EEESW_EEESV_NS5_IJSN_SX_EEEEEEEEEEEvNS4_8identityENS5_IJNS4_13SM90_TMA_LOADES24_EEES22_vS23_EENS_8epilogue10collective18CollectiveEpilogueINS27_23Sm100TmaWarpSpecializedILi4ELi2ELi32ELb1ELb0EEEJSG_NS5_IJNSL_ISF_SB_EENSL_ISM_SB_EEEEENS_10bfloat16_tESK_S2F_SK_NS27_6fusion15FusionCallbacksIS2B_NS2G_17LinearCombinationIS2F_fS2F_fLNS_15FloatRoundStyleE2EEESG_S2E_JEEENS4_5SM1004TMEM4LOAD26SM100_TMEM_LOAD_32dp32b32xES24_NS1J_IS1L_NS1M_ILi16EEENSL_INS5_IJSC_SM_EEENS5_IJSM_SB_EEEEEEENS4_39AutoVectorizingCopyWithAssumedAlignmentILi128EEENS4_14SM90_TMA_STOREES2U_S2W_S2W_EEEvvEEEEvNT_6ParamsE --------------------------
	.section	.nv.info._ZN7cutlass13device_kernelINS_4gemm6kernel13GemmUniversalIN4cute5tupleIJiiiiEEENS1_10collective13CollectiveMmaINS1_46MainloopSm100TmaUmmaWarpSpecializedBlockScaledILi10ELi2ELi2ENS5_IJNS4_1CILi1EEENSA_ILi8EEESB_EEEEENS5_IJNSA_ILi128EEESF_SF_EEENS5_IJNS_12float_e2m1_tENS_13float_ue4m3_tEEEENS5_IJNS5_IJlSB_lEEENS4_6LayoutINS5_IJNS5_IJNS5_IJNSA_ILi32EEENSA_ILi4EEEEEEiEEENS5_IJNS5_IJNSA_ILi16EEESN_EEEiEEENS5_IJSB_iEEEEEENS5_IJSS_NS5_IJNS5_IJNSA_ILi0EEESB_EEENSA_ILi512EEEEEENS5_IJSV_iEEEEEEEEEEESJ_S12_NS4_8TiledMMAINS4_8MMA_AtomIJNS4_17SM100_MMA_MXF4_SSISH_SH_fSI_Li128ELi128ELi16ELNS4_4UMMA5MajorE0ELS17_0ELNS16_7ScaleInE0ELS18_0EEEEEENSL_INS5_IJSB_SB_SB_EEENS5_IJSV_SV_SV_EEEEENS5_IJNS4_10UnderscoreES1E_S1E_EEEEENS5_IJNS4_23SM90_TMA_LOAD_MULTICASTES1H_EEENS5_IJNS4_14ComposedLayoutINS4_7SwizzleILi2ELi4ELi3EEENS4_18smem_ptr_flag_bitsILi4EEENSL_INS5_IJSC_SF_EEENS5_IJSF_SB_EEEEEEENSL_INS5_IJNS5_IJNS5_IJSO_SB_EEESR_EEESB_NS5_IJSB_NSA_ILi2EEEEEEEEENS5_IJNS5_IJNS5_IJSR_SX_EEESW_EEESV_NS5_IJSN_SX_EEEEEEEEEEEvNS4_8identityENS5_IJNS4_13SM90_TMA_LOADES24_EEES22_vS23_EENS_8epilogue10collective18CollectiveEpilogueINS27_23Sm100TmaWarpSpecializedILi4ELi2ELi32ELb1ELb0EEEJSG_NS5_IJNSL_ISF_SB_EENSL_ISM_SB_EEEEENS_10bfloat16_tESK_S2F_SK_NS27_6fusion15FusionCallbacksIS2B_NS2G_17LinearCombinationIS2F_fS2F_fLNS_15FloatRoundStyleE2EEESG_S2E_JEEENS4_5SM1004TMEM4LOAD26SM100_TMEM_LOAD_32dp32b32xES24_NS1J_IS1L_NS1M_ILi16EEENSL_INS5_IJSC_SM_EEENS5_IJSM_SB_EEEEEEENS4_39AutoVectorizingCopyWithAssumedAlignmentILi128EEENS4_14SM90_TMA_STOREES2U_S2W_S2W_EEEvvEEEEvNT_6ParamsE,"",@"SHT_CUDA_INFO"
	.sectionflags	@""
	.align	4


	//----- nvinfo : EIATTR_CUDA_API_VERSION
	.align		4
        /*0000*/ 	.byte	0x04, 0x37
        /*0002*/ 	.short	(.L_31 - .L_30)
.L_30:
        /*0004*/ 	.word	0x00000082


	//----- nvinfo : EIATTR_KPARAM_INFO
	.align		4
.L_31:
        /*0008*/ 	.byte	0x04, 0x17
        /*000a*/ 	.short	(.L_33 - .L_32)
.L_32:
        /*000c*/ 	.word	0x00000000
        /*0010*/ 	.short	0x0000
        /*0012*/ 	.short	0x0000
        /*0014*/ 	.byte	0x00, 0xf0, 0x01, 0x30


	//----- nvinfo : EIATTR_AT_ENTRY_FRAGMENTS
	.align		4
.L_33:
        /*0018*/ 	.byte	0x04, 0x4f
        /*001a*/ 	.short	(.L_35 - .L_34)


	//   ....[0]....
.L_34:
        /*001c*/ 	.word	0x00000006


	//----- nvinfo : EIATTR_RESERVED_SMEM_USED
	.align		4
.L_35:
        /*0020*/ 	.byte	0x01, 0x41
	.zero		2


	//----- nvinfo : EIATTR_SPARSE_MMA_MASK
	.align		4
        /*0024*/ 	.byte	0x03, 0x50
        /*0026*/ 	.short	0x0000


	//----- nvinfo : EIATTR_TCGEN05_1CTA_USED
	.align		4
        /*0028*/ 	.byte	0x01, 0x51
	.zero		2


	//----- nvinfo : EIATTR_MAXREG_COUNT
	.align		4
        /*002c*/ 	.byte	0x03, 0x1b
        /*002e*/ 	.short	0x00ff


	//----- nvinfo : EIATTR_NUM_BARRIERS
	.align		4
        /*0030*/ 	.byte	0x02, 0x4c
        /*0032*/ 	.byte	0x07
	.zero		1


	//----- nvinfo : EIATTR_EXTERNS
	.align		4
        /*0034*/ 	.byte	0x04, 0x0f
        /*0036*/ 	.short	(.L_37 - .L_36)


	//   ....[0]....
	.align		4
.L_36:
        /*0038*/ 	.word	index@(__assertfail)


	//----- nvinfo : EIATTR_MERCURY_ISA_VERSION
	.align		4
.L_37:
        /*003c*/ 	.byte	0x03, 0x5f
        /*003e*/ 	.short	0x0101


	//----- nvinfo : EIATTR_INT_WARP_WIDE_INSTR_OFFSETS
	.align		4
        /*0040*/ 	.byte	0x04, 0x31
        /*0042*/ 	.short	(.L_39 - .L_38)


	//   ....[0]....
.L_38:
        /*0044*/ 	.word	0x00002550


	//   ....[1]....
        /*0048*/ 	.word	0x00004370


	//   ....[2]....
        /*004c*/ 	.word	0x000043a0


	//   ....[3]....
        /*0050*/ 	.word	0x000043f0


	//   ....[4]....
        /*0054*/ 	.word	0x00004cb0


	//   ....[5]....
        /*0058*/ 	.word	0x00004d10


	//   ....[6]....
        /*005c*/ 	.word	0x00004df0


	//   ....[7]....
        /*0060*/ 	.word	0x00004e60


	//   ....[8]....
        /*0064*/ 	.word	0x00004f70


	//   ....[9]....
        /*0068*/ 	.word	0x00005000


	//   ....[10]....
        /*006c*/ 	.word	0x000051d0


	//   ....[11]....
        /*0070*/ 	.word	0x00005280


	//----- nvinfo : EIATTR_COOP_GROUP_MASK_REGIDS
	.align		4
.L_39:
        /*0074*/ 	.byte	0x04, 0x29
        /*0076*/ 	.short	(.L_41 - .L_40)


	//   ....[0]....
.L_40:
        /*0078*/ 	.word	0xffffffff


	//   ....[1]....
        /*007c*/ 	.word	0xffffffff


	//   ....[2]....
        /*0080*/ 	.word	0xffffffff


	//   ....[3]....
        /*0084*/ 	.word	0xffffffff


	//   ....[4]....
        /*0088*/ 	.word	0xffffffff


	//   ....[5]....
        /*008c*/ 	.word	0xffffffff


	//   ....[6]....
        /*0090*/ 	.word	0xffffffff


	//   ....[7]....
        /*0094*/ 	.word	0xffffffff


	//   ....[8]....
        /*0098*/ 	.word	0xffffffff


	//   ....[9]....
        /*009c*/ 	.word	0xffffffff


	//   ....[10]....
        /*00a0*/ 	.word	0xffffffff


	//   ....[11]....
        /*00a4*/ 	.word	0xffffffff


	//   ....[12]....
        /*00a8*/ 	.word	0xffffffff


	//   ....[13]....
        /*00ac*/ 	.word	0xffffffff


	//----- nvinfo : EIATTR_COOP_GROUP_INSTR_OFFSETS
	.align		4
.L_41:
        /*00b0*/ 	.byte	0x04, 0x28
        /*00b2*/ 	.short	(.L_43 - .L_42)


	//   ....[0]....
.L_42:
        /*00b4*/ 	.word	0x00000090


	//   ....[1]....
        /*00b8*/ 	.word	0x00000530


	//   ....[2]....
        /*00bc*/ 	.word	0x000007d0


	//   ....[3]....
        /*00c0*/ 	.word	0x00000970


	//   ....[4]....
        /*00c4*/ 	.word	0x00000a70


	//   ....[5]....
        /*00c8*/ 	.word	0x00000be0


	//   ....[6]....
        /*00cc*/ 	.word	0x00000d40


	//   ....[7]....
        /*00d0*/ 	.word	0x00000ef0


	//   ....[8]....
        /*00d4*/ 	.word	0x00002430


	//   ....[9]....
        /*00d8*/ 	.word	0x00003580


	//   ....[10]....
        /*00dc*/ 	.word	0x00003790


	//   ....[11]....
        /*00e0*/ 	.word	0x000037c0


	//   ....[12]....
        /*00e4*/ 	.word	0x00004260


	//   ....[13]....
        /*00e8*/ 	.word	0x00004490


	//----- nvinfo : EIATTR_VRC_CTA_INIT_COUNT
	.align		4
.L_43:
        /*00ec*/ 	.byte	0x02, 0x4a
        /*00ee*/ 	.byte	0x80
	.zero		1


	//----- nvinfo : EIATTR_SYSCALL_OFFSETS
	.align		4
        /*00f0*/ 	.byte	0x04, 0x46
        /*00f2*/ 	.short	(.L_45 - .L_44)


	//   ....[0]....
.L_44:
        /*00f4*/ 	.word	0x00005da0


	//   ....[1]....
        /*00f8*/ 	.word	0x00005e90


	//   ....[2]....
        /*00fc*/ 	.word	0x00006600


	//   ....[3]....
        /*0100*/ 	.word	0x00007280


	//   ....[4]....
        /*0104*/ 	.word	0x00007ed0


	//   ....[5]....
        /*0108*/ 	.word	0x00008b20


	//----- nvinfo : EIATTR_MBARRIER_INSTR_OFFSETS
	.align		4
.L_45:
        /*010c*/ 	.byte	0x04, 0x39
        /*010e*/ 	.short	(.L_47 - .L_46)


	//   ....[0]....
.L_46:
        /*0110*/ 	.word	0x00000670
        /*0114*/ 	.word	0x000000ff
        /*0118*/ 	.word	0x00000000
        /*011c*/ 	.short	0x0100
        /*011e*/ 	.byte	0x06
	.zero		1


	//   ....[1]....
        /*0120*/ 	.word	0x00000680
        /*0124*/ 	.word	0x000000ff
        /*0128*/ 	.word	0x00000050
        /*012c*/ 	.short	0x0100
        /*012e*/ 	.byte	0x06
	.zero		1


	//   ....[2]....
        /*0130*/ 	.word	0x00000690
        /*0134*/ 	.word	0x000000ff
        /*0138*/ 	.word	0x00000008
        /*013c*/ 	.short	0x0100
        /*013e*/ 	.byte	0x06
	.zero		1


	//   ....[3]....
        /*0140*/ 	.word	0x000006a0
        /*0144*/ 	.word	0x000000ff
        /*0148*/ 	.word	0x00000058
        /*014c*/ 	.short	0x0100
        /*014e*/ 	.byte	0x06
	.zero		1


	//   ....[4]....
        /*0150*/ 	.word	0x000006b0
        /*0154*/ 	.word	0x000000ff
        /*0158*/ 	.word	0x00000010
        /*015c*/ 	.short	0x0100
        /*015e*/ 	.byte	0x06
	.zero		1


	//   ....[5]....
        /*0160*/ 	.word	0x000006c0
        /*0164*/ 	.word	0x000000ff
        /*0168*/ 	.word	0x00000060
        /*016c*/ 	.short	0x0100
        /*016e*/ 	.byte	0x06
	.zero		1


	//   ....[6]....
        /*0170*/ 	.word	0x000006d0
        /*0174*/ 	.word	0x000000ff
        /*0178*/ 	.word	0x00000018
        /*017c*/ 	.short	0x0100
        /*017e*/ 	.byte	0x06
	.zero		1


	//   ....[7]....
        /*0180*/ 	.word	0x000006e0
        /*0184*/ 	.word	0x000000ff
        /*0188*/ 	.word	0x00000068
        /*018c*/ 	.short	0x0100
        /*018e*/ 	.byte	0x06
	.zero		1


	//   ....[8]....
        /*0190*/ 	.word	0x000006f0
        /*0194*/ 	.word	0x000000ff
        /*0198*/ 	.word	0x00000020
        /*019c*/ 	.short	0x0100
        /*019e*/ 	.byte	0x06
	.zero		1


	//   ....[9]....
        /*01a0*/ 	.word	0x00000700
        /*01a4*/ 	.word	0x000000ff
        /*01a8*/ 	.word	0x00000070
        /*01ac*/ 	.short	0x0100
        /*01ae*/ 	.byte	0x06
	.zero		1


	//   ....[10]....
        /*01b0*/ 	.word	0x00000710
        /*01b4*/ 	.word	0x000000ff
        /*01b8*/ 	.word	0x00000028
        /*01bc*/ 	.short	0x0100
        /*01be*/ 	.byte	0x06
	.zero		1


	//   ....[11]....
        /*01c0*/ 	.word	0x00000720
        /*01c4*/ 	.word	0x000000ff
        /*01c8*/ 	.word	0x00000078
        /*01cc*/ 	.short	0x0100
        /*01ce*/ 	.byte	0x06
	.zero		1


	//   ....[12]....
        /*01d0*/ 	.word	0x00000730
        /*01d4*/ 	.word	0x000000ff
        /*01d8*/ 	.word	0x00000030
        /*01dc*/ 	.short	0x0100
        /*01de*/ 	.byte	0x06
	.zero		1


	//   ....[13]....
        /*01e0*/ 	.word	0x00000740
        /*01e4*/ 	.word	0x000000ff
        /*01e8*/ 	.word	0x00000080
        /*01ec*/ 	.short	0x0100
        /*01ee*/ 	.byte	0x06
	.zero		1


	//   ....[14]....
        /*01f0*/ 	.word	0x00000750
        /*01f4*/ 	.word	0x000000ff
        /*01f8*/ 	.word	0x00000038
        /*01fc*/ 	.short	0x0100
        /*01fe*/ 	.byte	0x06
	.zero		1


	//   ....[15]....
        /*0200*/ 	.word	0x00000760
        /*0204*/ 	.word	0x000000ff
        /*0208*/ 	.word	0x00000088
        /*020c*/ 	.short	0x0100
        /*020e*/ 	.byte	0x06
	.zero		1


	//   ....[16]....
        /*0210*/ 	.word	0x00000770
        /*0214*/ 	.word	0x000000ff
        /*0218*/ 	.word	0x00000040
        /*021c*/ 	.short	0x0100
        /*021e*/ 	.byte	0x06
	.zero		1


	//   ....[17]....
        /*0220*/ 	.word	0x00000780
        /*0224*/ 	.word	0x000000ff
        /*0228*/ 	.word	0x00000090
        /*022c*/ 	.short	0x0100
        /*022e*/ 	.byte	0x06
	.zero		1


	//   ....[18]....
        /*0230*/ 	.word	0x00000790
        /*0234*/ 	.word	0x000000ff
        /*0238*/ 	.word	0x00000048
        /*023c*/ 	.short	0x0100
        /*023e*/ 	.byte	0x06
	.zero		1


	//   ....[19]....
        /*0240*/ 	.word	0x000007a0
        /*0244*/ 	.word	0x000000ff
        /*0248*/ 	.word	0x00000098
        /*024c*/ 	.short	0x0100
        /*024e*/ 	.byte	0x06
	.zero		1


	//   ....[20]....
        /*0250*/ 	.word	0x000008e0
        /*0254*/ 	.word	0x000000ff
        /*0258*/ 	.word	0x000000a0
        /*025c*/ 	.short	0x0100
        /*025e*/ 	.byte	0x06
	.zero		1


	//   ....[21]....
        /*0260*/ 	.word	0x000008f0
        /*0264*/ 	.word	0x000000ff
        /*0268*/ 	.word	0x000000c0
        /*026c*/ 	.short	0x0100
        /*026e*/ 	.byte	0x06
	.zero		1


	//   ....[22]....
        /*0270*/ 	.word	0x00000900
        /*0274*/ 	.word	0x000000ff
        /*0278*/ 	.word	0x000000a8
        /*027c*/ 	.short	0x0100
        /*027e*/ 	.byte	0x06
	.zero		1


	//   ....[23]....
        /*0280*/ 	.word	0x00000910
        /*0284*/ 	.word	0x000000ff
        /*0288*/ 	.word	0x000000c8
        /*028c*/ 	.short	0x0100
        /*028e*/ 	.byte	0x06
	.zero		1


	//   ....[24]....
        /*0290*/ 	.word	0x00000920
        /*0294*/ 	.word	0x000000ff
        /*0298*/ 	.word	0x000000b0
        /*029c*/ 	.short	0x0100
        /*029e*/ 	.byte	0x06
	.zero		1


	//   ....[25]....
        /*02a0*/ 	.word	0x00000930
        /*02a4*/ 	.word	0x000000ff
        /*02a8*/ 	.word	0x000000d0
        /*02ac*/ 	.short	0x0100
        /*02ae*/ 	.byte	0x06
	.zero		1


	//   ....[26]....
        /*02b0*/ 	.word	0x00000940
        /*02b4*/ 	.word	0x000000ff
        /*02b8*/ 	.word	0x000000b8
        /*02bc*/ 	.short	0x0100
        /*02be*/ 	.byte	0x06
	.zero		1


	//   ....[27]....
        /*02c0*/ 	.word	0x00000950
        /*02c4*/ 	.word	0x000000ff
        /*02c8*/ 	.word	0x000000d8
        /*02cc*/ 	.short	0x0100
        /*02ce*/ 	.byte	0x06
	.zero		1


	//   ....[28]....
        /*02d0*/ 	.word	0x00000a40
        /*02d4*/ 	.word	0x000000ff
        /*02d8*/ 	.word	0x000000e0
        /*02dc*/ 	.short	0x0100
        /*02de*/ 	.byte	0x05
	.zero		1


	//   ....[29]....
        /*02e0*/ 	.word	0x00000a50
        /*02e4*/ 	.word	0x000000ff
        /*02e8*/ 	.word	0x000000e8
        /*02ec*/ 	.short	0x0100
        /*02ee*/ 	.byte	0x05
	.zero		1


	//   ....[30]....
        /*02f0*/ 	.word	0x00000b90
        /*02f4*/ 	.word	0x000000ff
        /*02f8*/ 	.word	0x000000f0
        /*02fc*/ 	.short	0x0100
        /*02fe*/ 	.byte	0x05
	.zero		1


	//   ....[31]....
        /*0300*/ 	.word	0x00000ba0
        /*0304*/ 	.word	0x000000ff
        /*0308*/ 	.word	0x00000100
        /*030c*/ 	.short	0x0100
        /*030e*/ 	.byte	0x05
	.zero		1


	//   ....[32]....
        /*0310*/ 	.word	0x00000bb0
        /*0314*/ 	.word	0x000000ff
        /*0318*/ 	.word	0x000000f8
        /*031c*/ 	.short	0x0100
        /*031e*/ 	.byte	0x05
	.zero		1


	//   ....[33]....
        /*0320*/ 	.word	0x00000bc0
        /*0324*/ 	.word	0x000000ff
        /*0328*/ 	.word	0x00000108
        /*032c*/ 	.short	0x0100
        /*032e*/ 	.byte	0x05
	.zero		1


	//   ....[34]....
        /*0330*/ 	.word	0x00000cf0
        /*0334*/ 	.word	0x000000ff
        /*0338*/ 	.word	0x00000110
        /*033c*/ 	.short	0x0100
        /*033e*/ 	.byte	0x06
	.zero		1


	//   ....[35]....
        /*0340*/ 	.word	0x00000d00
        /*0344*/ 	.word	0x000000ff
        /*0348*/ 	.word	0x00000120
        /*034c*/ 	.short	0x0100
        /*034e*/ 	.byte	0x06
	.zero		1


	//   ....[36]....
        /*0350*/ 	.word	0x00000d10
        /*0354*/ 	.word	0x000000ff
        /*0358*/ 	.word	0x00000118
        /*035c*/ 	.short	0x0100
        /*035e*/ 	.byte	0x06
	.zero		1


	//   ....[37]....
        /*0360*/ 	.word	0x00000d20
        /*0364*/ 	.word	0x000000ff
        /*0368*/ 	.word	0x00000128
        /*036c*/ 	.short	0x0100
        /*036e*/ 	.byte	0x06
	.zero		1


	//   ....[38]....
        /*0370*/ 	.word	0x00000e10
        /*0374*/ 	.word	0x000000ff
        /*0378*/ 	.word	0x00000130
        /*037c*/ 	.short	0x0100
        /*037e*/ 	.byte	0x05
	.zero		1


	//   ....[39]....
        /*0380*/ 	.word	0x00000e20
        /*0384*/ 	.word	0x000000ff
        /*0388*/ 	.word	0x00000140
        /*038c*/ 	.short	0x0100
        /*038e*/ 	.byte	0x05
	.zero		1


	//   ....[40]....
        /*0390*/ 	.word	0x00000e30
        /*0394*/ 	.word	0x000000ff
        /*0398*/ 	.word	0x00000138
        /*039c*/ 	.short	0x0100
        /*039e*/ 	.byte	0x05
	.zero		1


	//   ....[41]....
        /*03a0*/ 	.word	0x00000e40
        /*03a4*/ 	.word	0x000000ff
        /*03a8*/ 	.word	0x00000148
        /*03ac*/ 	.short	0x0100
        /*03ae*/ 	.byte	0x05
	.zero		1


	//   ....[42]....
        /*03b0*/ 	.word	0x00001a00
        /*03b4*/ 	.word	0x00000002
        /*03b8*/ 	.word	0x00000140
        /*03bc*/ 	.short	0x010a
        /*03be*/ 	.byte	0xff
	.zero		1


	//   ....[43]....
        /*03c0*/ 	.word	0x00001a30
        /*03c4*/ 	.word	0x00000002
        /*03c8*/ 	.word	0x00000130
        /*03cc*/ 	.short	0x0101
        /*03ce*/ 	.byte	0xff
	.zero		1


	//   ....[44]....
        /*03d0*/ 	.word	0x00001b10
        /*03d4*/ 	.word	0x000000ff
        /*03d8*/ 	.word	0x00000050
        /*03dc*/ 	.short	0x010a
        /*03de*/ 	.byte	0x08
	.zero		1


	//   ....[45]....
        /*03e0*/ 	.word	0x00001b90
        /*03e4*/ 	.word	0x000000ff
        /*03e8*/ 	.word	0x00000050
        /*03ec*/ 	.short	0x010a
        /*03ee*/ 	.byte	0x21
	.zero		1


	//   ....[46]....
        /*03f0*/ 	.word	0x00001cd0
        /*03f4*/ 	.word	0x000000ff
        /*03f8*/ 	.word	0x00000050
        /*03fc*/ 	.short	0x010a
        /*03fe*/ 	.byte	0x08
	.zero		1


	//   ....[47]....
        /*0400*/ 	.word	0x00001fa0
        /*0404*/ 	.word	0x000000ff
        /*0408*/ 	.word	0x000000e8
        /*040c*/ 	.short	0x0101
        /*040e*/ 	.byte	0x07
	.zero		1


	//   ....[48]....
        /*0410*/ 	.word	0x00001fc0
        /*0414*/ 	.word	0x000000ff
        /*0418*/ 	.word	0x00000050
        /*041c*/ 	.short	0x010a
        /*041e*/ 	.byte	0x08
	.zero		1


	//   ....[49]....
        /*0420*/ 	.word	0x00002040
        /*0424*/ 	.word	0x000000ff
        /*0428*/ 	.word	0x00000050
        /*042c*/ 	.short	0x010a
        /*042e*/ 	.byte	0x21
	.zero		1


	//   ....[50]....
        /*0430*/ 	.word	0x00002180
        /*0434*/ 	.word	0x000000ff
        /*0438*/ 	.word	0x00000050
        /*043c*/ 	.short	0x010a
        /*043e*/ 	.byte	0x08
	.zero		1


	//   ....[51]....
        /*0440*/ 	.word	0x00002460
        /*0444*/ 	.word	0x00000002
        /*0448*/ 	.word	0x000000f0
        /*044c*/ 	.short	0x010a
        /*044e*/ 	.byte	0xff
	.zero		1


	//   ....[52]....
        /*0450*/ 	.word	0x00002520
        /*0454*/ 	.word	0x00000002
        /*0458*/ 	.word	0x00000000
        /*045c*/ 	.short	0x0101
        /*045e*/ 	.byte	0xff
	.zero		1


	//   ....[53]....
        /*0460*/ 	.word	0x00002aa0
        /*0464*/ 	.word	0x000000ff
        /*0468*/ 	.word	0x00000000
        /*046c*/ 	.short	0x010a
        /*046e*/ 	.byte	0x04
	.zero		1


	//   ....[54]....
        /*0470*/ 	.word	0x00002b30
        /*0474*/ 	.word	0x000000ff
        /*0478*/ 	.word	0x00000000
        /*047c*/ 	.short	0x010a
        /*047e*/ 	.byte	0x04
	.zero		1


	//   ....[55]....
        /*0480*/ 	.word	0x00002bc0
        /*0484*/ 	.word	0x000000ff
        /*0488*/ 	.word	0x00000000
        /*048c*/ 	.short	0x010a
        /*048e*/ 	.byte	0x04
	.zero		1


	//   ....[56]....
        /*0490*/ 	.word	0x00002c50
        /*0494*/ 	.word	0x000000ff
        /*0498*/ 	.word	0x00000000
        /*049c*/ 	.short	0x010a
        /*049e*/ 	.byte	0x04
	.zero		1


	//   ....[57]....
        /*04a0*/ 	.word	0x00002ce0
        /*04a4*/ 	.word	0x000000ff
        /*04a8*/ 	.word	0x00000000
        /*04ac*/ 	.short	0x010a
        /*04ae*/ 	.byte	0x04
	.zero		1


	//   ....[58]....
        /*04b0*/ 	.word	0x00002d70
        /*04b4*/ 	.word	0x000000ff
        /*04b8*/ 	.word	0x00000000
        /*04bc*/ 	.short	0x010a
        /*04be*/ 	.byte	0x04
	.zero		1


	//   ....[59]....
        /*04c0*/ 	.word	0x00002e00
        /*04c4*/ 	.word	0x000000ff
        /*04c8*/ 	.word	0x00000000
        /*04cc*/ 	.short	0x010a
        /*04ce*/ 	.byte	0x04
	.zero		1


	//   ....[60]....
        /*04d0*/ 	.word	0x00002e90
        /*04d4*/ 	.word	0x000000ff
        /*04d8*/ 	.word	0x00000000
        /*04dc*/ 	.short	0x010a
        /*04de*/ 	.byte	0x04
	.zero		1


	//   ....[61]....
        /*04e0*/ 	.word	0x00002f20
        /*04e4*/ 	.word	0x000000ff
        /*04e8*/ 	.word	0x00000000
        /*04ec*/ 	.short	0x010a
        /*04ee*/ 	.byte	0x04
	.zero		1


	//   ....[62]....
        /*04f0*/ 	.word	0x00002fc0
        /*04f4*/ 	.word	0x00000000
        /*04f8*/ 	.word	0x00000000
        /*04fc*/ 	.short	0x010a
        /*04fe*/ 	.byte	0xff
	.zero		1


	//   ....[63]....
        /*0500*/ 	.word	0x000030e0
        /*0504*/ 	.word	0x00000000
        /*0508*/ 	.word	0x00000130
        /*050c*/ 	.short	0x010a
        /*050e*/ 	.byte	0xff
	.zero		1


	//   ....[64]....
        /*0510*/ 	.word	0x00003150
        /*0514*/ 	.word	0x00000000
        /*0518*/ 	.word	0x00000000
        /*051c*/ 	.short	0x0101
        /*051e*/ 	.byte	0xff
	.zero		1


	//   ....[65]....
        /*0520*/ 	.word	0x00003170
        /*0524*/ 	.word	0x000000ff
        /*0528*/ 	.word	0x00000100
        /*052c*/ 	.short	0x010a
        /*052e*/ 	.byte	0x05
	.zero		1


	//   ....[66]....
        /*0530*/ 	.word	0x00003290
        /*0534*/ 	.word	0x00000000
        /*0538*/ 	.word	0x000000f0
        /*053c*/ 	.short	0x010a
        /*053e*/ 	.byte	0xff
	.zero		1


	//   ....[67]....
        /*0540*/ 	.word	0x00003390
        /*0544*/ 	.word	0x00000000
        /*0548*/ 	.word	0x00000000
        /*054c*/ 	.short	0x0101
        /*054e*/ 	.byte	0xff
	.zero		1


	//   ....[68]....
        /*0550*/ 	.word	0x00003420
        /*0554*/ 	.word	0x000000ff
        /*0558*/ 	.word	0x00000100
        /*055c*/ 	.short	0x0106
        /*055e*/ 	.byte	0x05
	.zero		1


	//   ....[69]....
        /*0560*/ 	.word	0x00003440
        /*0564*/ 	.word	0x000000ff
        /*0568*/ 	.word	0x00000100
        /*056c*/ 	.short	0x010a
        /*056e*/ 	.byte	0x05
	.zero		1


	//   ....[70]....
        /*0570*/ 	.word	0x000034d0
        /*0574*/ 	.word	0x000000ff
        /*0578*/ 	.word	0x00000100
        /*057c*/ 	.short	0x0106
        /*057e*/ 	.byte	0x04
	.zero		1


	//   ....[71]....
        /*0580*/ 	.word	0x00003510
        /*0584*/ 	.word	0x00000000
        /*0588*/ 	.word	0x00000100
        /*058c*/ 	.short	0x010a
        /*058e*/ 	.byte	0xff
	.zero		1


	//   ....[72]....
        /*0590*/ 	.word	0x00003ba0
        /*0594*/ 	.word	0x00000000
        /*0598*/ 	.word	0x000000f0
        /*059c*/ 	.short	0x010a
        /*059e*/ 	.byte	0xff
	.zero		1


	//   ....[73]....
        /*05a0*/ 	.word	0x00003cb0
        /*05a4*/ 	.word	0x00000003
        /*05a8*/ 	.word	0x00000000
        /*05ac*/ 	.short	0x0101
        /*05ae*/ 	.byte	0xff
	.zero		1


	//   ....[74]....
        /*05b0*/ 	.word	0x00003cc0
        /*05b4*/ 	.word	0x000000ff
        /*05b8*/ 	.word	0x00000000
        /*05bc*/ 	.short	0x010a
        /*05be*/ 	.byte	0x0a
	.zero		1


	//   ....[75]....
        /*05c0*/ 	.word	0x00003ce0
        /*05c4*/ 	.word	0x000000ff
        /*05c8*/ 	.word	0x00000120
        /*05cc*/ 	.short	0x010a
        /*05ce*/ 	.byte	0x0b
	.zero		1


	//   ....[76]....
        /*05d0*/ 	.word	0x00003db0
        /*05d4*/ 	.word	0x000000ff
        /*05d8*/ 	.word	0x00000000
        /*05dc*/ 	.short	0x010a
        /*05de*/ 	.byte	0x0a
	.zero		1


	//   ....[77]....
        /*05e0*/ 	.word	0x00003ee0
        /*05e4*/ 	.word	0x000000ff
        /*05e8*/ 	.word	0x00000000
        /*05ec*/ 	.short	0x010a
        /*05ee*/ 	.byte	0x1e
	.zero		1


	//   ....[78]....
        /*05f0*/ 	.word	0x000041b0
        /*05f4*/ 	.word	0x000000ff
        /*05f8*/ 	.word	0x00000000
        /*05fc*/ 	.short	0x010a
        /*05fe*/ 	.byte	0x05
	.zero		1


	//   ....[79]....
        /*0600*/ 	.word	0x00004240
        /*0604*/ 	.word	0x000000ff
        /*0608*/ 	.word	0x00000000
        /*060c*/ 	.short	0x010a
        /*060e*/ 	.byte	0x06
	.zero		1


	//   ....[80]....
        /*0610*/ 	.word	0x00004670
        /*0614*/ 	.word	0x00000000
        /*0618*/ 	.word	0x000000f0
        /*061c*/ 	.short	0x010a
        /*061e*/ 	.byte	0xff
	.zero		1


	//   ....[81]....
        /*0620*/ 	.word	0x000047a0
        /*0624*/ 	.word	0x00000000
        /*0628*/ 	.word	0x00000000
        /*062c*/ 	.short	0x0101
        /*062e*/ 	.byte	0xff
	.zero		1


	//   ....[82]....
        /*0630*/ 	.word	0x00004ac0
        /*0634*/ 	.word	0x000000ff
        /*0638*/ 	.word	0x000000e8
        /*063c*/ 	.short	0x010a
        /*063e*/ 	.byte	0x04
	.zero		1


	//   ....[83]....
        /*0640*/ 	.word	0x00004c30
        /*0644*/ 	.word	0x000000ff
        /*0648*/ 	.word	0x000000c0
        /*064c*/ 	.short	0x010a
        /*064e*/ 	.byte	0x04
	.zero		1


	//   ....[84]....
        /*0650*/ 	.word	0x00004da0
        /*0654*/ 	.word	0x000000ff
        /*0658*/ 	.word	0x000000a0
        /*065c*/ 	.short	0x010b
        /*065e*/ 	.byte	0x04
	.zero		1


	//   ....[85]....
        /*0660*/ 	.word	0x00004db0
        /*0664*/ 	.word	0x000000ff
        /*0668*/ 	.word	0x00000000
        /*066c*/ 	.short	0x0101
        /*066e*/ 	.byte	0x06
	.zero		1


	//   ....[86]....
        /*0670*/ 	.word	0x00004dc0
        /*0674*/ 	.word	0x000000ff
        /*0678*/ 	.word	0x000000c8
        /*067c*/ 	.short	0x010a
        /*067e*/ 	.byte	0x04
	.zero		1


	//   ....[87]....
        /*0680*/ 	.word	0x00004f10
        /*0684*/ 	.word	0x000000ff
        /*0688*/ 	.word	0x000000a8
        /*068c*/ 	.short	0x010b
        /*068e*/ 	.byte	0x04
	.zero		1


	//   ....[88]....
        /*0690*/ 	.word	0x00004f20
        /*0694*/ 	.word	0x000000ff
        /*0698*/ 	.word	0x00000000
        /*069c*/ 	.short	0x0101
        /*069e*/ 	.byte	0x06
	.zero		1


	//   ....[89]....
        /*06a0*/ 	.word	0x00004f30
        /*06a4*/ 	.word	0x000000ff
        /*06a8*/ 	.word	0x000000d0
        /*06ac*/ 	.short	0x010a
        /*06ae*/ 	.byte	0x04
	.zero		1


	//   ....[90]....
        /*06b0*/ 	.word	0x000050b0
        /*06b4*/ 	.word	0x000000ff
        /*06b8*/ 	.word	0x000000b0
        /*06bc*/ 	.short	0x010b
        /*06be*/ 	.byte	0x04
	.zero		1


	//   ....[91]....
        /*06c0*/ 	.word	0x000050f0
        /*06c4*/ 	.word	0x000000ff
        /*06c8*/ 	.word	0x00000000
        /*06cc*/ 	.short	0x0101
        /*06ce*/ 	.byte	0x06
	.zero		1


	//   ....[92]....
        /*06d0*/ 	.word	0x00005130
        /*06d4*/ 	.word	0x000000ff
        /*06d8*/ 	.word	0x000000d8
        /*06dc*/ 	.short	0x010a
        /*06de*/ 	.byte	0x04
	.zero		1


	//   ....[93]....
        /*06e0*/ 	.word	0x00005380
        /*06e4*/ 	.word	0x000000ff
        /*06e8*/ 	.word	0x000000b8
        /*06ec*/ 	.short	0x010b
        /*06ee*/ 	.byte	0x04
	.zero		1


	//   ....[94]....
        /*06f0*/ 	.word	0x000053a0
        /*06f4*/ 	.word	0x000000ff
        /*06f8*/ 	.word	0x00000000
        /*06fc*/ 	.short	0x0101
        /*06fe*/ 	.byte	0x05
	.zero		1


	//   ....[95]....
        /*0700*/ 	.word	0x000053d0
        /*0704*/ 	.word	0x000000ff
        /*0708*/ 	.word	0x000000c0
        /*070c*/ 	.short	0x010a
        /*070e*/ 	.byte	0x04
	.zero		1


	//   ....[96]....
        /*0710*/ 	.word	0x000053f0
        /*0714*/ 	.word	0x000000ff
        /*0718*/ 	.word	0x000000c8
        /*071c*/ 	.short	0x010a
        /*071e*/ 	.byte	0x04
	.zero		1


	//   ....[97]....
        /*0720*/ 	.word	0x00005410
        /*0724*/ 	.word	0x000000ff
        /*0728*/ 	.word	0x000000d0
        /*072c*/ 	.short	0x010a
        /*072e*/ 	.byte	0x04
	.zero		1


	//   ....[98]....
        /*0730*/ 	.word	0x00005450
        /*0734*/ 	.word	0x00000000
        /*0738*/ 	.word	0x000000d8
        /*073c*/ 	.short	0x010a
        /*073e*/ 	.byte	0xff
	.zero		1


	//   ....[99]....
        /*0740*/ 	.word	0x00005780
        /*0744*/ 	.word	0x00000000
        /*0748*/ 	.word	0x000000f0
        /*074c*/ 	.short	0x010a
        /*074e*/ 	.byte	0xff
	.zero		1


	//   ....[100]....
        /*0750*/ 	.word	0x00005890
        /*0754*/ 	.word	0x00000000
        /*0758*/ 	.word	0x00000000
        /*075c*/ 	.short	0x0101
        /*075e*/ 	.byte	0xff
	.zero		1


	//   ....[101]....
        /*0760*/ 	.word	0x000062c0
        /*0764*/ 	.word	0x000000ff
        /*0768*/ 	.word	0x000000a0
        /*076c*/ 	.short	0x010a
        /*076e*/ 	.byte	0x31
	.zero		1


	//   ....[102]....
        /*0770*/ 	.word	0x00006300
        /*0774*/ 	.word	0x00000040
        /*0778*/ 	.word	0x00000110
        /*077c*/ 	.short	0x010a
        /*077e*/ 	.byte	0xff
	.zero		1


	//   ....[103]....
        /*0780*/ 	.word	0x000063f0
        /*0784*/ 	.word	0x000000ff
        /*0788*/ 	.word	0x000000a0
        /*078c*/ 	.short	0x010a
        /*078e*/ 	.byte	0x31
	.zero		1


	//   ....[104]....
        /*0790*/ 	.word	0x000064e0
        /*0794*/ 	.word	0x00000040
        /*0798*/ 	.word	0x00000110
        /*079c*/ 	.short	0x010a
        /*079e*/ 	.byte	0xff
	.zero		1


	//   ....[105]....
        /*07a0*/ 	.word	0x00006fb0
        /*07a4*/ 	.word	0x00000000
        /*07a8*/ 	.word	0x00000000
        /*07ac*/ 	.short	0x0101
        /*07ae*/ 	.byte	0xff
	.zero		1


	//   ....[106]....
        /*07b0*/ 	.word	0x00006fc0
        /*07b4*/ 	.word	0x00000002
        /*07b8*/ 	.word	0x000000a0
        /*07bc*/ 	.short	0x010a
        /*07be*/ 	.byte	0xff
	.zero		1


	//   ....[107]....
        /*07c0*/ 	.word	0x000070a0
        /*07c4*/ 	.word	0x00000002
        /*07c8*/ 	.word	0x000000a0
        /*07cc*/ 	.short	0x010a
        /*07ce*/ 	.byte	0xff
	.zero		1


	//   ....[108]....
        /*07d0*/ 	.word	0x00007c00
        /*07d4*/ 	.word	0x00000048
        /*07d8*/ 	.word	0x00000000
        /*07dc*/ 	.short	0x0101
        /*07de*/ 	.byte	0xff
	.zero		1


	//   ....[109]....
        /*07e0*/ 	.word	0x00007c20
        /*07e4*/ 	.word	0x00000000
        /*07e8*/ 	.word	0x000000a0
        /*07ec*/ 	.short	0x010a
        /*07ee*/ 	.byte	0xff
	.zero		1


	//   ....[110]....
        /*07f0*/ 	.word	0x00007cf0
        /*07f4*/ 	.word	0x00000000
        /*07f8*/ 	.word	0x000000a0
        /*07fc*/ 	.short	0x010a
        /*07fe*/ 	.byte	0xff
	.zero		1


	//   ....[111]....
        /*0800*/ 	.word	0x00008850
        /*0804*/ 	.word	0x00000048
        /*0808*/ 	.word	0x00000000
        /*080c*/ 	.short	0x0101
        /*080e*/ 	.byte	0xff
	.zero		1


	//   ....[112]....
        /*0810*/ 	.word	0x00008870
        /*0814*/ 	.word	0x00000000
        /*0818*/ 	.word	0x000000a0
        /*081c*/ 	.short	0x010a
        /*081e*/ 	.byte	0xff
	.zero		1


	//   ....[113]....
        /*0820*/ 	.word	0x00008940
        /*0824*/ 	.word	0x00000000
        /*0828*/ 	.word	0x000000a0
        /*082c*/ 	.short	0x010a
        /*082e*/ 	.byte	0xff
	.zero		1


	//   ....[114]....
        /*0830*/ 	.word	0x00008ca0
        /*0834*/ 	.word	0x000000ff
        /*0838*/ 	.word	0x00000000
        /*083c*/ 	.short	0x0101
        /*083e*/ 	.byte	0x05
	.zero		1


	//   ....[115]....
        /*0840*/ 	.word	0x00009500
        /*0844*/ 	.word	0x00000000
        /*0848*/ 	.word	0x00000000
        /*084c*/ 	.short	0x0101
        /*084e*/ 	.byte	0xff
	.zero		1


	//   ....[116]....
        /*0850*/ 	.word	0x00009790
        /*0854*/ 	.word	0x000000ff
        /*0858*/ 	.word	0x00000000
        /*085c*/ 	.short	0x0101
        /*085e*/ 	.byte	0x04
	.zero		1


	//   ....[117]....
        /*0860*/ 	.word	0x000097b0
        /*0864*/ 	.word	0x00000002
        /*0868*/ 	.word	0x00000140
        /*086c*/ 	.short	0x010a
        /*086e*/ 	.byte	0xff
	.zero		1


	//   ....[118]....
        /*0870*/ 	.word	0x00009810
        /*0874*/ 	.word	0x00000002
        /*0878*/ 	.word	0x00000050
        /*087c*/ 	.short	0x010a
        /*087e*/ 	.byte	0xff
	.zero		1


	//   ....[119]....
        /*0880*/ 	.word	0x00009870
        /*0884*/ 	.word	0x00000002
        /*0888*/ 	.word	0x00000050
        /*088c*/ 	.short	0x010a
        /*088e*/ 	.byte	0xff
	.zero		1


	//   ....[120]....
        /*0890*/ 	.word	0x000098c0
        /*0894*/ 	.word	0x00000002
        /*0898*/ 	.word	0x000000f0
        /*089c*/ 	.short	0x010a
        /*089e*/ 	.byte	0xff
	.zero		1


	//   ....[121]....
        /*08a0*/ 	.word	0x00009920
        /*08a4*/ 	.word	0x00000000
        /*08a8*/ 	.word	0x00000000
        /*08ac*/ 	.short	0x010a
        /*08ae*/ 	.byte	0xff
	.zero		1


	//   ....[122]....
        /*08b0*/ 	.word	0x00009980
        /*08b4*/ 	.word	0x00000000
        /*08b8*/ 	.word	0x00000000
        /*08bc*/ 	.short	0x010a
        /*08be*/ 	.byte	0xff
	.zero		1


	//   ....[123]....
        /*08c0*/ 	.word	0x000099e0
        /*08c4*/ 	.word	0x00000000
        /*08c8*/ 	.word	0x00000000
        /*08cc*/ 	.short	0x010a
        /*08ce*/ 	.byte	0xff
	.zero		1


	//   ....[124]....
        /*08d0*/ 	.word	0x00009a40
        /*08d4*/ 	.word	0x00000000
        /*08d8*/ 	.word	0x00000000
        /*08dc*/ 	.short	0x010a
        /*08de*/ 	.byte	0xff
	.zero		1


	//   ....[125]....
        /*08e0*/ 	.word	0x00009aa0
        /*08e4*/ 	.word	0x00000000
        /*08e8*/ 	.word	0x00000000
        /*08ec*/ 	.short	0x010a
        /*08ee*/ 	.byte	0xff
	.zero		1


	//   ....[126]....
        /*08f0*/ 	.word	0x00009b00
        /*08f4*/ 	.word	0x00000000
        /*08f8*/ 	.word	0x00000000
        /*08fc*/ 	.short	0x010a
        /*08fe*/ 	.byte	0xff
	.zero		1


	//   ....[127]....
        /*0900*/ 	.word	0x00009b60
        /*0904*/ 	.word	0x00000000
        /*0908*/ 	.word	0x00000000
        /*090c*/ 	.short	0x010a
        /*090e*/ 	.byte	0xff
	.zero		1


	//   ....[128]....
        /*0910*/ 	.word	0x00009bc0
        /*0914*/ 	.word	0x00000000
        /*0918*/ 	.word	0x00000000
        /*091c*/ 	.short	0x010a
        /*091e*/ 	.byte	0xff
	.zero		1


	//   ....[129]....
        /*0920*/ 	.word	0x00009c20
        /*0924*/ 	.word	0x00000000
        /*0928*/ 	.word	0x00000000
        /*092c*/ 	.short	0x010a
        /*092e*/ 	.byte	0xff
	.zero		1


	//   ....[130]....
        /*0930*/ 	.word	0x00009c70
        /*0934*/ 	.word	0x00000000
        /*0938*/ 	.word	0x00000130
        /*093c*/ 	.short	0x010a
        /*093e*/ 	.byte	0xff
	.zero		1


	//   ....[131]....
        /*0940*/ 	.word	0x00009cd0
        /*0944*/ 	.word	0x00000000
        /*0948*/ 	.word	0x00000100
        /*094c*/ 	.short	0x010a
        /*094e*/ 	.byte	0xff
	.zero		1


	//   ....[132]....
        /*0950*/ 	.word	0x00009d20
        /*0954*/ 	.word	0x00000000
        /*0958*/ 	.word	0x000000f0
        /*095c*/ 	.short	0x010a
        /*095e*/ 	.byte	0xff
	.zero		1


	//   ....[133]....
        /*0960*/ 	.word	0x00009d80
        /*0964*/ 	.word	0x00000000
        /*0968*/ 	.word	0x00000100
        /*096c*/ 	.short	0x010a
        /*096e*/ 	.byte	0xff
	.zero		1


	//   ....[134]....
        /*0970*/ 	.word	0x00009dd0
        /*0974*/ 	.word	0x00000000
        /*0978*/ 	.word	0x000000f0
        /*097c*/ 	.short	0x010a
        /*097e*/ 	.byte	0xff
	.zero		1


	//   ....[135]....
        /*0980*/ 	.word	0x00009e30
        /*0984*/ 	.word	0x00000002
        /*0988*/ 	.word	0x00000120
        /*098c*/ 	.short	0x010a
        /*098e*/ 	.byte	0xff
	.zero		1


	//   ....[136]....
        /*0990*/ 	.word	0x00009e90
        /*0994*/ 	.word	0x00000000
        /*0998*/ 	.word	0x00000000
        /*099c*/ 	.short	0x010a
        /*099e*/ 	.byte	0xff
	.zero		1


	//   ....[137]....
        /*09a0*/ 	.word	0x00009ef0
        /*09a4*/ 	.word	0x00000000
        /*09a8*/ 	.word	0x00000000
        /*09ac*/ 	.short	0x010a
        /*09ae*/ 	.byte	0xff
	.zero		1


	//   ....[138]....
        /*09b0*/ 	.word	0x00009f50
        /*09b4*/ 	.word	0x00000000
        /*09b8*/ 	.word	0x00000000
        /*09bc*/ 	.short	0x010a
        /*09be*/ 	.byte	0xff
	.zero		1


	//   ....[139]....
        /*09c0*/ 	.word	0x00009fa0
        /*09c4*/ 	.word	0x00000000
        /*09c8*/ 	.word	0x000000f0
        /*09cc*/ 	.short	0x010a
        /*09ce*/ 	.byte	0xff
	.zero		1


	//   ....[140]....
        /*09d0*/ 	.word	0x0000a000
        /*09d4*/ 	.word	0x00000000
        /*09d8*/ 	.word	0x000000e8
        /*09dc*/ 	.short	0x010a
        /*09de*/ 	.byte	0xff
	.zero		1


	//   ....[141]....
        /*09e0*/ 	.word	0x0000a060
        /*09e4*/ 	.word	0x00000000
        /*09e8*/ 	.word	0x000000c0
        /*09ec*/ 	.short	0x010a
        /*09ee*/ 	.byte	0xff
	.zero		1


	//   ....[142]....
        /*09f0*/ 	.word	0x0000a0c0
        /*09f4*/ 	.word	0x00000000
        /*09f8*/ 	.word	0x000000c8
        /*09fc*/ 	.short	0x010a
        /*09fe*/ 	.byte	0xff
	.zero		1


	//   ....[143]....
        /*0a00*/ 	.word	0x0000a120
        /*0a04*/ 	.word	0x00000000
        /*0a08*/ 	.word	0x000000d0
        /*0a0c*/ 	.short	0x010a
        /*0a0e*/ 	.byte	0xff
	.zero		1


	//   ....[144]....
        /*0a10*/ 	.word	0x0000a180
        /*0a14*/ 	.word	0x00000000
        /*0a18*/ 	.word	0x000000d8
        /*0a1c*/ 	.short	0x010a
        /*0a1e*/ 	.byte	0xff
	.zero		1


	//   ....[145]....
        /*0a20*/ 	.word	0x0000a1e0
        /*0a24*/ 	.word	0x00000000
        /*0a28*/ 	.word	0x000000c0
        /*0a2c*/ 	.short	0x010a
        /*0a2e*/ 	.byte	0xff
	.zero		1


	//   ....[146]....
        /*0a30*/ 	.word	0x0000a240
        /*0a34*/ 	.word	0x00000000
        /*0a38*/ 	.word	0x000000c8
        /*0a3c*/ 	.short	0x010a
        /*0a3e*/ 	.byte	0xff
	.zero		1


	//   ....[147]....
        /*0a40*/ 	.word	0x0000a2a0
        /*0a44*/ 	.word	0x00000000
        /*0a48*/ 	.word	0x000000d0
        /*0a4c*/ 	.short	0x010a
        /*0a4e*/ 	.byte	0xff
	.zero		1


	//   ....[148]....
        /*0a50*/ 	.word	0x0000a2f0
        /*0a54*/ 	.word	0x00000000
        /*0a58*/ 	.word	0x000000f0
        /*0a5c*/ 	.short	0x010a
        /*0a5e*/ 	.byte	0xff
	.zero		1


	//   ....[149]....
        /*0a60*/ 	.word	0x0000a350
        /*0a64*/ 	.word	0x00000002
        /*0a68*/ 	.word	0x000000a0
        /*0a6c*/ 	.short	0x010a
        /*0a6e*/ 	.byte	0xff
	.zero		1


	//   ....[150]....
        /*0a70*/ 	.word	0x0000a3a0
        /*0a74*/ 	.word	0x00000040
        /*0a78*/ 	.word	0x00000110
        /*0a7c*/ 	.short	0x010a
        /*0a7e*/ 	.byte	0xff
	.zero		1


	//   ....[151]....
        /*0a80*/ 	.word	0x0000a3f0
        /*0a84*/ 	.word	0x00000002
        /*0a88*/ 	.word	0x000000a0
        /*0a8c*/ 	.short	0x010a
        /*0a8e*/ 	.byte	0xff
	.zero		1


	//   ....[152]....
        /*0a90*/ 	.word	0x0000a440
        /*0a94*/ 	.word	0x00000000
        /*0a98*/ 	.word	0x000000a0
        /*0a9c*/ 	.short	0x010a
        /*0a9e*/ 	.byte	0xff
	.zero		1


	//   ....[153]....
        /*0aa0*/ 	.word	0x0000a490
        /*0aa4*/ 	.word	0x00000000
        /*0aa8*/ 	.word	0x000000a0
        /*0aac*/ 	.short	0x010a
        /*0aae*/ 	.byte	0xff
	.zero		1


	//----- nvinfo : EIATTR_NUM_MBARRIERS
	.align		4
.L_47:
        /*0ab0*/ 	.byte	0x03, 0x38
        /*0ab2*/ 	.short	0x002a


	//----- nvinfo : EIATTR_EXIT_INSTR_OFFSETS
	.align		4
        /*0ab4*/ 	.byte	0x04, 0x1c
        /*0ab6*/ 	.short	(.L_49 - .L_48)


	//   ....[0]....
.L_48:
        /*0ab8*/ 	.word	0x00002ff0


	//   ....[1]....
        /*0abc*/ 	.word	0x000034e0


	//   ....[2]....
        /*0ac0*/ 	.word	0x00003540


	//   ....[3]....
        /*0ac4*/ 	.word	0x000044a0


	//   ....[4]....
        /*0ac8*/ 	.word	0x00005480


	//   ....[5]....
        /*0acc*/ 	.word	0x000054c0


	//   ....[6]....
        /*0ad0*/ 	.word	0x00009680


	//   ....[7]....
        /*0ad4*/ 	.word	0x00009700


	//   ....[8]....
        /*0ad8*/ 	.word	0x00009730


	//   ....[9]....
        /*0adc*/ 	.word	0x000097a0


	//----- nvinfo : EIATTR_MAX_THREADS
	.align		4
.L_49:
        /*0ae0*/ 	.byte	0x04, 0x05
        /*0ae2*/ 	.short	(.L_51 - .L_50)
.L_50:
        /*0ae4*/ 	.word	0x00000100
        /*0ae8*/ 	.word	0x00000001
        /*0aec*/ 	.word	0x00000001


	//----- nvinfo : EIATTR_CRS_STACK_SIZE
	.align		4
.L_51:
        /*0af0*/ 	.byte	0x04, 0x1e
        /*0af2*/ 	.short	(.L_53 - .L_52)
.L_52:
        /*0af4*/ 	.word	0x00000000


	//----- nvinfo : EIATTR_CBANK_PARAM_SIZE
	.align		4
.L_53:
        /*0af8*/ 	.byte	0x03, 0x19
        /*0afa*/ 	.short	0x0c00


	//----- nvinfo : EIATTR_PARAM_CBANK
	.align		4
        /*0afc*/ 	.byte	0x04, 0x0a
        /*0afe*/ 	.short	(.L_55 - .L_54)
	.align		4
.L_54:
        /*0b00*/ 	.word	index@(.nv.constant0._ZN7cutlass13device_kernelINS_4gemm6kernel13GemmUniversalIN4cute5tupleIJiiiiEEENS1_10collective13CollectiveMmaINS1_46MainloopSm100TmaUmmaWarpSpecializedBlockScaledILi10ELi2ELi2ENS5_IJNS4_1CILi1EEENSA_ILi8EEESB_EEEEENS5_IJNSA_ILi128EEESF_SF_EEENS5_IJNS_12float_e2m1_tENS_13float_ue4m3_tEEEENS5_IJNS5_IJlSB_lEEENS4_6LayoutINS5_IJNS5_IJNS5_IJNSA_ILi32EEENSA_ILi4EEEEEEiEEENS5_IJNS5_IJNSA_ILi16EEESN_EEEiEEENS5_IJSB_iEEEEEENS5_IJSS_NS5_IJNS5_IJNSA_ILi0EEESB_EEENSA_ILi512EEEEEENS5_IJSV_iEEEEEEEEEEESJ_S12_NS4_8TiledMMAINS4_8MMA_AtomIJNS4_17SM100_MMA_MXF4_SSISH_SH_fSI_Li128ELi128ELi16ELNS4_4UMMA5MajorE0ELS17_0ELNS16_7ScaleInE0ELS18_0EEEEEENSL_INS5_IJSB_SB_SB_EEENS5_IJSV_SV_SV_EEEEENS5_IJNS4_10UnderscoreES1E_S1E_EEEEENS5_IJNS4_23SM90_TMA_LOAD_MULTICASTES1H_EEENS5_IJNS4_14ComposedLayoutINS4_7SwizzleILi2ELi4ELi3EEENS4_18smem_ptr_flag_bitsILi4EEENSL_INS5_IJSC_SF_EEENS5_IJSF_SB_EEEEEEENSL_INS5_IJNS5_IJNS5_IJSO_SB_EEESR_EEESB_NS5_IJSB_NSA_ILi2EEEEEEEEENS5_IJNS5_IJNS5_IJSR_SX_EEESW_EEESV_NS5_IJSN_SX_EEEEEEEEEEEvNS4_8identityENS5_IJNS4_13SM90_TMA_LOADES24_EEES22_vS23_EENS_8epilogue10collective18CollectiveEpilogueINS27_23Sm100TmaWarpSpecializedILi4ELi2ELi32ELb1ELb0EEEJSG_NS5_IJNSL_ISF_SB_EENSL_ISM_SB_EEEEENS_10bfloat16_tESK_S2F_SK_NS27_6fusion15FusionCallbacksIS2B_NS2G_17LinearCombinationIS2F_fS2F_fLNS_15FloatRoundStyleE2EEESG_S2E_JEEENS4_5SM1004TMEM4LOAD26SM100_TMEM_LOAD_32dp32b32xES24_NS1J_IS1L_NS1M_ILi16EEENSL_INS5_IJSC_SM_EEENS5_IJSM_SB_EEEEEEENS4_39AutoVectorizingCopyWithAssumedAlignmentILi128EEENS4_14SM90_TMA_STOREES2U_S2W_S2W_EEEvvEEEEvNT_6ParamsE)
        /*0b04*/ 	.short	0x0380
        /*0b06*/ 	.short	0x0c00


	//----- nvinfo : EIATTR_SW_WAR
	.align		4
.L_55:
        /*0b08*/ 	.byte	0x04, 0x36
        /*0b0a*/ 	.short	(.L_57 - .L_56)
.L_56:
        /*0b0c*/ 	.word	0x00000008
.L_57:


//--------------------- .nv.callgraph             --------------------------
	.section	.nv.callgraph,"",@"SHT_CUDA_CALLGRAPH"
	.align	4
	.sectionentsize	8
	.align		4
        /*0000*/ 	.word	0x00000000
	.align		4
        /*0004*/ 	.word	0xffffffff
	.align		4
        /*0008*/ 	.word	index@(_ZN7cutlass13device_kernelINS_4gemm6kernel13GemmUniversalIN4cute5tupleIJiiiiEEENS1_10collective13CollectiveMmaINS1_46MainloopSm100TmaUmmaWarpSpecializedBlockScaledILi10ELi2ELi2ENS5_IJNS4_1CILi1EEENSA_ILi8EEESB_EEEEENS5_IJNSA_ILi128EEESF_SF_EEENS5_IJNS_12float_e2m1_tENS_13float_ue4m3_tEEEENS5_IJNS5_IJlSB_lEEENS4_6LayoutINS5_IJNS5_IJNS5_IJNSA_ILi32EEENSA_ILi4EEEEEEiEEENS5_IJNS5_IJNSA_ILi16EEESN_EEEiEEENS5_IJSB_iEEEEEENS5_IJSS_NS5_IJNS5_IJNSA_ILi0EEESB_EEENSA_ILi512EEEEEENS5_IJSV_iEEEEEEEEEEESJ_S12_NS4_8TiledMMAINS4_8MMA_AtomIJNS4_17SM100_MMA_MXF4_SSISH_SH_fSI_Li128ELi128ELi16ELNS4_4UMMA5MajorE0ELS17_0ELNS16_7ScaleInE0ELS18_0EEEEEENSL_INS5_IJSB_SB_SB_EEENS5_IJSV_SV_SV_EEEEENS5_IJNS4_10UnderscoreES1E_S1E_EEEEENS5_IJNS4_23SM90_TMA_LOAD_MULTICASTES1H_EEENS5_IJNS4_14ComposedLayoutINS4_7SwizzleILi2ELi4ELi3EEENS4_18smem_ptr_flag_bitsILi4EEENSL_INS5_IJSC_SF_EEENS5_IJSF_SB_EEEEEEENSL_INS5_IJNS5_IJNS5_IJSO_SB_EEESR_EEESB_NS5_IJSB_NSA_ILi2EEEEEEEEENS5_IJNS5_IJNS5_IJSR_SX_EEESW_EEESV_NS5_IJSN_SX_EEEEEEEEEEEvNS4_8identityENS5_IJNS4_13SM90_TMA_LOADES24_EEES22_vS23_EENS_8epilogue10collective18CollectiveEpilogueINS27_23Sm100TmaWarpSpecializedILi4ELi2ELi32ELb1ELb0EEEJSG_NS5_IJNSL_ISF_SB_EENSL_ISM_SB_EEEEENS_10bfloat16_tESK_S2F_SK_NS27_6fusion15FusionCallbacksIS2B_NS2G_17LinearCombinationIS2F_fS2F_fLNS_15FloatRoundStyleE2EEESG_S2E_JEEENS4_5SM1004TMEM4LOAD26SM100_TMEM_LOAD_32dp32b32xES24_NS1J_IS1L_NS1M_ILi16EEENSL_INS5_IJSC_SM_EEENS5_IJSM_SB_EEEEEEENS4_39AutoVectorizingCopyWithAssumedAlignmentILi128EEENS4_14SM90_TMA_STOREES2U_S2W_S2W_EEEvvEEEEvNT_6ParamsE)
	.align		4
        /*000c*/ 	.word	index@(__assertfail)
	.align		4
        /*0010*/ 	.word	0x00000000
	.align		4
        /*0014*/ 	.word	0xfffffffe
	.align		4
        /*0018*/ 	.word	0x00000000
	.align		4
        /*001c*/ 	.word	0xfffffffd
	.align		4
        /*0020*/ 	.word	0x00000000
	.align		4
        /*0024*/ 	.word	0xfffffffc


//--------------------- .nv.constant4             --------------------------
	.section	.nv.constant4,"a",@progbits
	.align	8
	.align		8
.nv.constant4:
        /*0000*/ 	.dword	__assertfail
	.align		8
        /*0008*/ 	.dword	__unnamed_1
	.align		8
        /*0010*/ 	.dword	__unnamed_2
	.align		8
        /*0018*/ 	.dword	_ZN40_INTERNAL_d18b2506_4_k_cu_62de1072_189404cuda3std3__45__cpo5beginE
	.align		8
        /*0020*/ 	.dword	_ZN40_INTERNAL_d18b2506_4_k_cu_62de1072_189404cuda3std3__45__cpo3endE
	.align		8
        /*0028*/ 	.dword	_ZN40_INTERNAL_d18b2506_4_k_cu_62de1072_189404cuda3std3__45__cpo6cbeginE
	.align		8
        /*0030*/ 	.dword	_ZN40_INTERNAL_d18b2506_4_k_cu_62de1072_189404cuda3std3__45__cpo4cendE
	.align		8
        /*0038*/ 	.dword	_ZN40_INTERNAL_d18b2506_4_k_cu_62de1072_189404cuda3std3__442_GLOBAL__N__d18b2506_4_k_cu_62de1072_189406ignoreE
	.align		8
        /*0040*/ 	.dword	_ZN40_INTERNAL_d18b2506_4_k_cu_62de1072_189404cuda3std3__419piecewise_constructE
	.align		8
        /*0048*/ 	.dword	_ZN40_INTERNAL_d18b2506_4_k_cu_62de1072_189404cuda3std3__48in_placeE
	.align		8
        /*0050*/ 	.dword	_ZN40_INTERNAL_d18b2506_4_k_cu_62de1072_189404cuda3std6ranges3__45__cpo4swapE
	.align		8
        /*0058*/ 	.dword	_ZN40_INTERNAL_d18b2506_4_k_cu_62de1072_189404cuda3std6ranges3__45__cpo9iter_moveE
	.align		8
        /*0060*/ 	.dword	_ZN40_INTERNAL_d18b2506_4_k_cu_62de1072_189404cute7productE
	.align		8
        /*0068*/ 	.dword	_ZN40_INTERNAL_d18b2506_4_k_cu_62de1072_189404cute1_E
	.align		8
        /*0070*/ 	.dword	$str$25
	.align		8
        /*0078*/ 	.dword	$str$26
	.align		8
        /*0080*/ 	.dword	$str$29
	.align		8
        /*0088*/ 	.dword	$str$30


//--------------------- .text._ZN7cutlass13device_kernelINS_4gemm6kernel13GemmUniversalIN4cute5tupleIJiiiiEEENS1_10collective13CollectiveMmaINS1_46MainloopSm100TmaUmmaWarpSpecializedBlockScaledILi10ELi2ELi2ENS5_IJNS4_1CILi1EEENSA_ILi8EEESB_EEEEENS5_IJNSA_ILi128EEESF_SF_EEENS5_IJNS_12float_e2m1_tENS_13float_ue4m3_tEEEENS5_IJNS5_IJlSB_lEEENS4_6LayoutINS5_IJNS5_IJNS5_IJNSA_ILi32EEENSA_ILi4EEEEEEiEEENS5_IJNS5_IJNSA_ILi16EEESN_EEEiEEENS5_IJSB_iEEEEEENS5_IJSS_NS5_IJNS5_IJNSA_ILi0EEESB_EEENSA_ILi512EEEEEENS5_IJSV_iEEEEEEEEEEESJ_S12_NS4_8TiledMMAINS4_8MMA_AtomIJNS4_17SM100_MMA_MXF4_SSISH_SH_fSI_Li128ELi128ELi16ELNS4_4UMMA5MajorE0ELS17_0ELNS16_7ScaleInE0ELS18_0EEEEEENSL_INS5_IJSB_SB_SB_EEENS5_IJSV_SV_SV_EEEEENS5_IJNS4_10UnderscoreES1E_S1E_EEEEENS5_IJNS4_23SM90_TMA_LOAD_MULTICASTES1H_EEENS5_IJNS4_14ComposedLayoutINS4_7SwizzleILi2ELi4ELi3EEENS4_18smem_ptr_flag_bitsILi4EEENSL_INS5_IJSC_SF_EEENS5_IJSF_SB_EEEEEEENSL_INS5_IJNS5_IJNS5_IJSO_SB_EEESR_EEESB_NS5_IJSB_NSA_ILi2EEEEEEEEENS5_IJNS5_IJNS5_IJSR_SX_EEESW_EEESV_NS5_IJSN_SX_EEEEEEEEEEEvNS4_8identityENS5_IJNS4_13SM90_TMA_LOADES24_EEES22_vS23_EENS_8epilogue10collective18CollectiveEpilogueINS27_23Sm100TmaWarpSpecializedILi4ELi2ELi32ELb1ELb0EEEJSG_NS5_IJNSL_ISF_SB_EENSL_ISM_SB_EEEEENS_10bfloat16_tESK_S2F_SK_NS27_6fusion15FusionCallbacksIS2B_NS2G_17LinearCombinationIS2F_fS2F_fLNS_15FloatRoundStyleE2EEESG_S2E_JEEENS4_5SM1004TMEM4LOAD26SM100_TMEM_LOAD_32dp32b32xES24_NS1J_IS1L_NS1M_ILi16EEENSL_INS5_IJSC_SM_EEENS5_IJSM_SB_EEEEEEENS4_39AutoVectorizingCopyWithAssumedAlignmentILi128EEENS4_14SM90_TMA_STOREES2U_S2W_S2W_EEEvvEEEEvNT_6ParamsE --------------------------
	.section	.text._ZN7cutlass13device_kernelINS_4gemm6kernel13GemmUniversalIN4cute5tupleIJiiiiEEENS1_10collective13CollectiveMmaINS1_46MainloopSm100TmaUmmaWarpSpecializedBlockScaledILi10ELi2ELi2ENS5_IJNS4_1CILi1EEENSA_ILi8EEESB_EEEEENS5_IJNSA_ILi128EEESF_SF_EEENS5_IJNS_12float_e2m1_tENS_13float_ue4m3_tEEEENS5_IJNS5_IJlSB_lEEENS4_6LayoutINS5_IJNS5_IJNS5_IJNSA_ILi32EEENSA_ILi4EEEEEEiEEENS5_IJNS5_IJNSA_ILi16EEESN_EEEiEEENS5_IJSB_iEEEEEENS5_IJSS_NS5_IJNS5_IJNSA_ILi0EEESB_EEENSA_ILi512EEEEEENS5_IJSV_iEEEEEEEEEEESJ_S12_NS4_8TiledMMAINS4_8MMA_AtomIJNS4_17SM100_MMA_MXF4_SSISH_SH_fSI_Li128ELi128ELi16ELNS4_4UMMA5MajorE0ELS17_0ELNS16_7ScaleInE0ELS18_0EEEEEENSL_INS5_IJSB_SB_SB_EEENS5_IJSV_SV_SV_EEEEENS5_IJNS4_10UnderscoreES1E_S1E_EEEEENS5_IJNS4_23SM90_TMA_LOAD_MULTICASTES1H_EEENS5_IJNS4_14ComposedLayoutINS4_7SwizzleILi2ELi4ELi3EEENS4_18smem_ptr_flag_bitsILi4EEENSL_INS5_IJSC_SF_EEENS5_IJSF_SB_EEEEEEENSL_INS5_IJNS5_IJNS5_IJSO_SB_EEESR_EEESB_NS5_IJSB_NSA_ILi2EEEEEEEEENS5_IJNS5_IJNS5_IJSR_SX_EEESW_EEESV_NS5_IJSN_SX_EEEEEEEEEEEvNS4_8identityENS5_IJNS4_13SM90_TMA_LOADES24_EEES22_vS23_EENS_8epilogue10collective18CollectiveEpilogueINS27_23Sm100TmaWarpSpecializedILi4ELi2ELi32ELb1ELb0EEEJSG_NS5_IJNSL_ISF_SB_EENSL_ISM_SB_EEEEENS_10bfloat16_tESK_S2F_SK_NS27_6fusion15FusionCallbacksIS2B_NS2G_17LinearCombinationIS2F_fS2F_fLNS_15FloatRoundStyleE2EEESG_S2E_JEEENS4_5SM1004TMEM4LOAD26SM100_TMEM_LOAD_32dp32b32xES24_NS1J_IS1L_NS1M_ILi16EEENSL_INS5_IJSC_SM_EEENS5_IJSM_SB_EEEEEEENS4_39AutoVectorizingCopyWithAssumedAlignmentILi128EEENS4_14SM90_TMA_STOREES2U_S2W_S2W_EEEvvEEEEvNT_6ParamsE,"ax",@progbits
	.align	128
.text._ZN7cutlass13device_kernelINS_4gemm6kernel13GemmUniversalIN4cute5tupleIJiiiiEEENS1_10collective13CollectiveMmaINS1_46MainloopSm100TmaUmmaWarpSpecializedBlockScaledILi10ELi2ELi2ENS5_IJNS4_1CILi1EEENSA_ILi8EEESB_EEEEENS5_IJNSA_ILi128EEESF_SF_EEENS5_IJNS_12float_e2m1_tENS_13float_ue4m3_tEEEENS5_IJNS5_IJlSB_lEEENS4_6LayoutINS5_IJNS5_IJNS5_IJNSA_ILi32EEENSA_ILi4EEEEEEiEEENS5_IJNS5_IJNSA_ILi16EEESN_EEEiEEENS5_IJSB_iEEEEEENS5_IJSS_NS5_IJNS5_IJNSA_ILi0EEESB_EEENSA_ILi512EEEEEENS5_IJSV_iEEEEEEEEEEESJ_S12_NS4_8TiledMMAINS4_8MMA_AtomIJNS4_17SM100_MMA_MXF4_SSISH_SH_fSI_Li128ELi128ELi16ELNS4_4UMMA5MajorE0ELS17_0ELNS16_7ScaleInE0ELS18_0EEEEEENSL_INS5_IJSB_SB_SB_EEENS5_IJSV_SV_SV_EEEEENS5_IJNS4_10UnderscoreES1E_S1E_EEEEENS5_IJNS4_23SM90_TMA_LOAD_MULTICASTES1H_EEENS5_IJNS4_14ComposedLayoutINS4_7SwizzleILi2ELi4ELi3EEENS4_18smem_ptr_flag_bitsILi4EEENSL_INS5_IJSC_SF_EEENS5_IJSF_SB_EEEEEEENSL_INS5_IJNS5_IJNS5_IJSO_SB_EEESR_EEESB_NS5_IJSB_NSA_ILi2EEEEEEEEENS5_IJNS5_IJNS5_IJSR_SX_EEESW_EEESV_NS5_IJSN_SX_EEEEEEEEEEEvNS4_8identityENS5_IJNS4_13SM90_TMA_LOADES24_EEES22_vS23_EENS_8epilogue10collective18CollectiveEpilogueINS27_23Sm100TmaWarpSpecializedILi4ELi2ELi32ELb1ELb0EEEJSG_NS5_IJNSL_ISF_SB_EENSL_ISM_SB_EEEEENS_10bfloat16_tESK_S2F_SK_NS27_6fusion15FusionCallbacksIS2B_NS2G_17LinearCombinationIS2F_fS2F_fLNS_15FloatRoundStyleE2EEESG_S2E_JEEENS4_5SM1004TMEM4LOAD26SM100_TMEM_LOAD_32dp32b32xES24_NS1J_IS1L_NS1M_ILi16EEENSL_INS5_IJSC_SM_EEENS5_IJSM_SB_EEEEEEENS4_39AutoVectorizingCopyWithAssumedAlignmentILi128EEENS4_14SM90_TMA_STOREES2U_S2W_S2W_EEEvvEEEEvNT_6ParamsE:
        .type           _ZN7cutlass13device_kernelINS_4gemm6kernel13GemmUniversalIN4cute5tupleIJiiiiEEENS1_10collective13CollectiveMmaINS1_46MainloopSm100TmaUmmaWarpSpecializedBlockScaledILi10ELi2ELi2ENS5_IJNS4_1CILi1EEENSA_ILi8EEESB_EEEEENS5_IJNSA_ILi128EEESF_SF_EEENS5_IJNS_12float_e2m1_tENS_13float_ue4m3_tEEEENS5_IJNS5_IJlSB_lEEENS4_6LayoutINS5_IJNS5_IJNS5_IJNSA_ILi32EEENSA_ILi4EEEEEEiEEENS5_IJNS5_IJNSA_ILi16EEESN_EEEiEEENS5_IJSB_iEEEEEENS5_IJSS_NS5_IJNS5_IJNSA_ILi0EEESB_EEENSA_ILi512EEEEEENS5_IJSV_iEEEEEEEEEEESJ_S12_NS4_8TiledMMAINS4_8MMA_AtomIJNS4_17SM100_MMA_MXF4_SSISH_SH_fSI_Li128ELi128ELi16ELNS4_4UMMA5MajorE0ELS17_0ELNS16_7ScaleInE0ELS18_0EEEEEENSL_INS5_IJSB_SB_SB_EEENS5_IJSV_SV_SV_EEEEENS5_IJNS4_10UnderscoreES1E_S1E_EEEEENS5_IJNS4_23SM90_TMA_LOAD_MULTICASTES1H_EEENS5_IJNS4_14ComposedLayoutINS4_7SwizzleILi2ELi4ELi3EEENS4_18smem_ptr_flag_bitsILi4EEENSL_INS5_IJSC_SF_EEENS5_IJSF_SB_EEEEEEENSL_INS5_IJNS5_IJNS5_IJSO_SB_EEESR_EEESB_NS5_IJSB_NSA_ILi2EEEEEEEEENS5_IJNS5_IJNS5_IJSR_SX_EEESW_EEESV_NS5_IJSN_SX_EEEEEEEEEEEvNS4_8identityENS5_IJNS4_13SM90_TMA_LOADES24_EEES22_vS23_EENS_8epilogue10collective18CollectiveEpilogueINS27_23Sm100TmaWarpSpecializedILi4ELi2ELi32ELb1ELb0EEEJSG_NS5_IJNSL_ISF_SB_EENSL_ISM_SB_EEEEENS_10bfloat16_tESK_S2F_SK_NS27_6fusion15FusionCallbacksIS2B_NS2G_17LinearCombinationIS2F_fS2F_fLNS_15FloatRoundStyleE2EEESG_S2E_JEEENS4_5SM1004TMEM4LOAD26SM100_TMEM_LOAD_32dp32b32xES24_NS1J_IS1L_NS1M_ILi16EEENSL_INS5_IJSC_SM_EEENS5_IJSM_SB_EEEEEEENS4_39AutoVectorizingCopyWithAssumedAlignmentILi128EEENS4_14SM90_TMA_STOREES2U_S2W_S2W_EEEvvEEEEvNT_6ParamsE,@function
        .size           _ZN7cutlass13device_kernelINS_4gemm6kernel13GemmUniversalIN4cute5tupleIJiiiiEEENS1_10collective13CollectiveMmaINS1_46MainloopSm100TmaUmmaWarpSpecializedBlockScaledILi10ELi2ELi2ENS5_IJNS4_1CILi1EEENSA_ILi8EEESB_EEEEENS5_IJNSA_ILi128EEESF_SF_EEENS5_IJNS_12float_e2m1_tENS_13float_ue4m3_tEEEENS5_IJNS5_IJlSB_lEEENS4_6LayoutINS5_IJNS5_IJNS5_IJNSA_ILi32EEENSA_ILi4EEEEEEiEEENS5_IJNS5_IJNSA_ILi16EEESN_EEEiEEENS5_IJSB_iEEEEEENS5_IJSS_NS5_IJNS5_IJNSA_ILi0EEESB_EEENSA_ILi512EEEEEENS5_IJSV_iEEEEEEEEEEESJ_S12_NS4_8TiledMMAINS4_8MMA_AtomIJNS4_17SM100_MMA_MXF4_SSISH_SH_fSI_Li128ELi128ELi16ELNS4_4UMMA5MajorE0ELS17_0ELNS16_7ScaleInE0ELS18_0EEEEEENSL_INS5_IJSB_SB_SB_EEENS5_IJSV_SV_SV_EEEEENS5_IJNS4_10UnderscoreES1E_S1E_EEEEENS5_IJNS4_23SM90_TMA_LOAD_MULTICASTES1H_EEENS5_IJNS4_14ComposedLayoutINS4_7SwizzleILi2ELi4ELi3EEENS4_18smem_ptr_flag_bitsILi4EEENSL_INS5_IJSC_SF_EEENS5_IJSF_SB_EEEEEEENSL_INS5_IJNS5_IJNS5_IJSO_SB_EEESR_EEESB_NS5_IJSB_NSA_ILi2EEEEEEEEENS5_IJNS5_IJNS5_IJSR_SX_EEESW_EEESV_NS5_IJSN_SX_EEEEEEEEEEEvNS4_8identityENS5_IJNS4_13SM90_TMA_LOADES24_EEES22_vS23_EENS_8epilogue10collective18CollectiveEpilogueINS27_23Sm100TmaWarpSpecializedILi4ELi2ELi32ELb1ELb0EEEJSG_NS5_IJNSL_ISF_SB_EENSL_ISM_SB_EEEEENS_10bfloat16_tESK_S2F_SK_NS27_6fusion15FusionCallbacksIS2B_NS2G_17LinearCombinationIS2F_fS2F_fLNS_15FloatRoundStyleE2EEESG_S2E_JEEENS4_5SM1004TMEM4LOAD26SM100_TMEM_LOAD_32dp32b32xES24_NS1J_IS1L_NS1M_ILi16EEENSL_INS5_IJSC_SM_EEENS5_IJSM_SB_EEEEEEENS4_39AutoVectorizingCopyWithAssumedAlignmentILi128EEENS4_14SM90_TMA_STOREES2U_S2W_S2W_EEEvvEEEEvNT_6ParamsE,(.L_x_200 - _ZN7cutlass13device_kernelINS_4gemm6kernel13GemmUniversalIN4cute5tupleIJiiiiEEENS1_10collective13CollectiveMmaINS1_46MainloopSm100TmaUmmaWarpSpecializedBlockScaledILi10ELi2ELi2ENS5_IJNS4_1CILi1EEENSA_ILi8EEESB_EEEEENS5_IJNSA_ILi128EEESF_SF_EEENS5_IJNS_12float_e2m1_tENS_13float_ue4m3_tEEEENS5_IJNS5_IJlSB_lEEENS4_6LayoutINS5_IJNS5_IJNS5_IJNSA_ILi32EEENSA_ILi4EEEEEEiEEENS5_IJNS5_IJNSA_ILi16EEESN_EEEiEEENS5_IJSB_iEEEEEENS5_IJSS_NS5_IJNS5_IJNSA_ILi0EEESB_EEENSA_ILi512EEEEEENS5_IJSV_iEEEEEEEEEEESJ_S12_NS4_8TiledMMAINS4_8MMA_AtomIJNS4_17SM100_MMA_MXF4_SSISH_SH_fSI_Li128ELi128ELi16ELNS4_4UMMA5MajorE0ELS17_0ELNS16_7ScaleInE0ELS18_0EEEEEENSL_INS5_IJSB_SB_SB_EEENS5_IJSV_SV_SV_EEEEENS5_IJNS4_10UnderscoreES1E_S1E_EEEEENS5_IJNS4_23SM90_TMA_LOAD_MULTICASTES1H_EEENS5_IJNS4_14ComposedLayoutINS4_7SwizzleILi2ELi4ELi3EEENS4_18smem_ptr_flag_bitsILi4EEENSL_INS5_IJSC_SF_EEENS5_IJSF_SB_EEEEEEENSL_INS5_IJNS5_IJNS5_IJSO_SB_EEESR_EEESB_NS5_IJSB_NSA_ILi2EEEEEEEEENS5_IJNS5_IJNS5_IJSR_SX_EEESW_EEESV_NS5_IJSN_SX_EEEEEEEEEEEvNS4_8identityENS5_IJNS4_13SM90_TMA_LOADES24_EEES22_vS23_EENS_8epilogue10collective18CollectiveEpilogueINS27_23Sm100TmaWarpSpecializedILi4ELi2ELi32ELb1ELb0EEEJSG_NS5_IJNSL_ISF_SB_EENSL_ISM_SB_EEEEENS_10bfloat16_tESK_S2F_SK_NS27_6fusion15FusionCallbacksIS2B_NS2G_17LinearCombinationIS2F_fS2F_fLNS_15FloatRoundStyleE2EEESG_S2E_JEEENS4_5SM1004TMEM4LOAD26SM100_TMEM_LOAD_32dp32b32xES24_NS1J_IS1L_NS1M_ILi16EEENSL_INS5_IJSC_SM_EEENS5_IJSM_SB_EEEEEEENS4_39AutoVectorizingCopyWithAssumedAlignmentILi128EEENS4_14SM90_TMA_STOREES2U_S2W_S2W_EEEvvEEEEvNT_6ParamsE)
        .other          _ZN7cutlass13device_kernelINS_4gemm6kernel13GemmUniversalIN4cute5tupleIJiiiiEEENS1_10collective13CollectiveMmaINS1_46MainloopSm100TmaUmmaWarpSpecializedBlockScaledILi10ELi2ELi2ENS5_IJNS4_1CILi1EEENSA_ILi8EEESB_EEEEENS5_IJNSA_ILi128EEESF_SF_EEENS5_IJNS_12float_e2m1_tENS_13float_ue4m3_tEEEENS5_IJNS5_IJlSB_lEEENS4_6LayoutINS5_IJNS5_IJNS5_IJNSA_ILi32EEENSA_ILi4EEEEEEiEEENS5_IJNS5_IJNSA_ILi16EEESN_EEEiEEENS5_IJSB_iEEEEEENS5_IJSS_NS5_IJNS5_IJNSA_ILi0EEESB_EEENSA_ILi512EEEEEENS5_IJSV_iEEEEEEEEEEESJ_S12_NS4_8TiledMMAINS4_8MMA_AtomIJNS4_17SM100_MMA_MXF4_SSISH_SH_fSI_Li128ELi128ELi16ELNS4_4UMMA5MajorE0ELS17_0ELNS16_7ScaleInE0ELS18_0EEEEEENSL_INS5_IJSB_SB_SB_EEENS5_IJSV_SV_SV_EEEEENS5_IJNS4_10UnderscoreES1E_S1E_EEEEENS5_IJNS4_23SM90_TMA_LOAD_MULTICASTES1H_EEENS5_IJNS4_14ComposedLayoutINS4_7SwizzleILi2ELi4ELi3EEENS4_18smem_ptr_flag_bitsILi4EEENSL_INS5_IJSC_SF_EEENS5_IJSF_SB_EEEEEEENSL_INS5_IJNS5_IJNS5_IJSO_SB_EEESR_EEESB_NS5_IJSB_NSA_ILi2EEEEEEEEENS5_IJNS5_IJNS5_IJSR_SX_EEESW_EEESV_NS5_IJSN_SX_EEEEEEEEEEEvNS4_8identityENS5_IJNS4_13SM90_TMA_LOADES24_EEES22_vS23_EENS_8epilogue10collective18CollectiveEpilogueINS27_23Sm100TmaWarpSpecializedILi4ELi2ELi32ELb1ELb0EEEJSG_NS5_IJNSL_ISF_SB_EENSL_ISM_SB_EEEEENS_10bfloat16_tESK_S2F_SK_NS27_6fusion15FusionCallbacksIS2B_NS2G_17LinearCombinationIS2F_fS2F_fLNS_15FloatRoundStyleE2EEESG_S2E_JEEENS4_5SM1004TMEM4LOAD26SM100_TMEM_LOAD_32dp32b32xES24_NS1J_IS1L_NS1M_ILi16EEENSL_INS5_IJSC_SM_EEENS5_IJSM_SB_EEEEEEENS4_39AutoVectorizingCopyWithAssumedAlignmentILi128EEENS4_14SM90_TMA_STOREES2U_S2W_S2W_EEEvvEEEEvNT_6ParamsE,@"STO_CUDA_ENTRY STV_DEFAULT"
_ZN7cutlass13device_kernelINS_4gemm6kernel13GemmUniversalIN4cute5tupleIJiiiiEEENS1_10collective13CollectiveMmaINS1_46MainloopSm100TmaUmmaWarpSpecializedBlockScaledILi10ELi2ELi2ENS5_IJNS4_1CILi1EEENSA_ILi8EEESB_EEEEENS5_IJNSA_ILi128EEESF_SF_EEENS5_IJNS_12float_e2m1_tENS_13float_ue4m3_tEEEENS5_IJNS5_IJlSB_lEEENS4_6LayoutINS5_IJNS5_IJNS5_IJNSA_ILi32EEENSA_ILi4EEEEEEiEEENS5_IJNS5_IJNSA_ILi16EEESN_EEEiEEENS5_IJSB_iEEEEEENS5_IJSS_NS5_IJNS5_IJNSA_ILi0EEESB_EEENSA_ILi512EEEEEENS5_IJSV_iEEEEEEEEEEESJ_S12_NS4_8TiledMMAINS4_8MMA_AtomIJNS4_17SM100_MMA_MXF4_SSISH_SH_fSI_Li128ELi128ELi16ELNS4_4UMMA5MajorE0ELS17_0ELNS16_7ScaleInE0ELS18_0EEEEEENSL_INS5_IJSB_SB_SB_EEENS5_IJSV_SV_SV_EEEEENS5_IJNS4_10UnderscoreES1E_S1E_EEEEENS5_IJNS4_23SM90_TMA_LOAD_MULTICASTES1H_EEENS5_IJNS4_14ComposedLayoutINS4_7SwizzleILi2ELi4ELi3EEENS4_18smem_ptr_flag_bitsILi4EEENSL_INS5_IJSC_SF_EEENS5_IJSF_SB_EEEEEEENSL_INS5_IJNS5_IJNS5_IJSO_SB_EEESR_EEESB_NS5_IJSB_NSA_ILi2EEEEEEEEENS5_IJNS5_IJNS5_IJSR_SX_EEESW_EEESV_NS5_IJSN_SX_EEEEEEEEEEEvNS4_8identityENS5_IJNS4_13SM90_TMA_LOADES24_EEES22_vS23_EENS_8epilogue10collective18CollectiveEpilogueINS27_23Sm100TmaWarpSpecializedILi4ELi2ELi32ELb1ELb0EEEJSG_NS5_IJNSL_ISF_SB_EENSL_ISM_SB_EEEEENS_10bfloat16_tESK_S2F_SK_NS27_6fusion15FusionCallbacksIS2B_NS2G_17LinearCombinationIS2F_fS2F_fLNS_15FloatRoundStyleE2EEESG_S2E_JEEENS4_5SM1004TMEM4LOAD26SM100_TMEM_LOAD_32dp32b32xES24_NS1J_IS1L_NS1M_ILi16EEENSL_INS5_IJSC_SM_EEENS5_IJSM_SB_EEEEEEENS4_39AutoVectorizingCopyWithAssumedAlignmentILi128EEENS4_14SM90_TMA_STOREES2U_S2W_S2W_EEEvvEEEEvNT_6ParamsE:
[----:B------:R-:W1:Y:S01]  /*0000*/  LDC R1, c[0x0][0x37c] ;  /* 0x0000df00ff017b82 */ /* 0x000e620000000800 */
[----:B------:R-:W2:Y:S01]  /*0010*/  S2R R101, SR_TID.X ;  /* 0x0000000000657919 */ /* 0x000ea20000002100 */
[----:B------:R-:W3:Y:S01]  /*0020*/  LDCU.64 UR4, c[0x0][0xc90] ;  /* 0x00019200ff0477ac */ /* 0x000ee20008000a00 */
[----:B------:R-:W-:Y:S02]  /*0030*/  PRMT R88, RZ, 0x7610, R88 ;  /* 0x00007610ff587816 */ /* 0x000fe40000000058 */
[----:B------:R-:W-:Y:S01]  /*0040*/  ELECT P5, URZ, PT ;  /* 0x0000000000ff782f */ /* 0x000fe200038a0000 */
[----:B------:R-:W4:Y:S01]  /*0050*/  LDCU.64 UR46, c[0x0][0x358] ;  /* 0x00006b00ff2e77ac */ /* 0x000f220008000a00 */
[----:B---3--:R-:W-:-:S04]  /*0060*/  UISETP.NE.U32.AND UP0, UPT, UR4, URZ, UPT ;  /* 0x000000ff0400728c */ /* 0x008fc8000bf05070 */
[----:B------:R-:W-:Y:S01]  /*0070*/  UISETP.NE.AND.EX UP0, UPT, UR5, URZ, UPT, UP0 ;  /* 0x000000ff0500728c */ /* 0x000fe2000bf05300 */
[----:B--2---:R-:W-:-:S05]  /*0080*/  SHF.R.U32.HI R92, RZ, 0x5, R101 ;  /* 0x00000005ff5c7819 */ /* 0x004fca0000011665 */
[----:B------:R-:W2:Y:S02]  /*0090*/  SHFL.IDX PT, R0, R92, RZ, 0x1f ;  /* 0x00001fff5c007589 */ /* 0x000ea400000e0000 */
[----:B--2---:R-:W-:Y:S01]  /*00a0*/  R2UR UR7, R0 ;  /* 0x00000000000772ca */ /* 0x004fe200000e0000 */
[----:B-1--4-:R-:W-:-:S14]  /*00b0*/  BRA.U UP0, `(.L_x_0) ;  /* 0x00000001002c7547 */ /* 0x012fdc000b800000 */
[----:B------:R-:W1:Y:S02]  /*00c0*/  LDCU.64 UR8, c[0x0][0xc88] ;  /* 0x00019100ff0877ac */ /* 0x000e640008000a00 */
[----:B-1----:R-:W-:-:S04]  /*00d0*/  UISETP.NE.U32.AND UP0, UPT, UR8, URZ, UPT ;  /* 0x000000ff0800728c */ /* 0x002fc8000bf05070 */
[----:B------:R-:W-:-:S09]  /*00e0*/  UISETP.NE.AND.EX UP0, UPT, UR9, URZ, UPT, UP0 ;  /* 0x000000ff0900728c */ /* 0x000fd2000bf05300 */
[----:B------:R-:W-:Y:S05]  /*00f0*/  BRA.U !UP0, `(.L_x_1) ;  /* 0x0000000108107547 */ /* 0x000fea000b800000 */
[----:B------:R-:W1:Y:S02]  /*0100*/  LDC.64 R2, c[0x0][0xc88] ;  /* 0x00032200ff027b82 */ /* 0x000e640000000a00 */
[----:B-1----:R1:W5:Y:S01]  /*0110*/  LDG.E R49, desc[UR46][R2.64] ;  /* 0x0000002e02317981 */ /* 0x002362000c1e1900 */
[----:B------:R-:W-:Y:S01]  /*0120*/  HFMA2 R88, -RZ, RZ, 0, 5.9604644775390625e-08 ;  /* 0x00000001ff587431 */ /* 0x000fe200000001ff */
[----:B------:R-:W-:Y:S05]  /*0130*/  BRA `(.L_x_0) ;  /* 0x00000000000c7947 */ /* 0x000fea0003800000 */
.L_x_1:
[----:B------:R-:W1:Y:S01]  /*0140*/  LDCU UR6, c[0x0][0xc80] ;  /* 0x00019000ff0677ac */ /* 0x000e620008000800 */
[----:B------:R-:W-:Y:S01]  /*0150*/  HFMA2 R88, -RZ, RZ, 0, 5.9604644775390625e-08 ;  /* 0x00000001ff587431 */ /* 0x000fe200000001ff */
[----:B-1----:R-:W-:Y:S02]  /*0160*/  MOV R49, UR6 ;  /* 0x0000000600317c02 */ /* 0x002fe40008000f00 */
.L_x_0:
[----:B------:R-:W2:Y:S02]  /*0170*/  LDCU.64 UR8, c[0x0][0xcb0] ;  /* 0x00019600ff0877ac */ /* 0x000ea40008000a00 */
[----:B--2---:R-:W-:-:S04]  /*0180*/  UISETP.NE.U32.AND UP0, UPT, UR8, URZ, UPT ;  /* 0x000000ff0800728c */ /* 0x004fc8000bf05070 */
[----:B------:R-:W-:-:S09]  /*0190*/  UISETP.NE.AND.EX UP0, UPT, UR9, URZ, UPT, UP0 ;  /* 0x000000ff0900728c */ /* 0x000fd2000bf05300 */
[----:B------:R-:W-:Y:S05]  /*01a0*/  BRA.U UP0, `(.L_x_2) ;  /* 0x0000000100247547 */ /* 0x000fea000b800000 */
[----:B------:R-:W2:Y:S02]  /*01b0*/  LDCU.64 UR8, c[0x0][0xca8] ;  /* 0x00019500ff0877ac */ /* 0x000ea40008000a00 */
[----:B--2---:R-:W-:-:S04]  /*01c0*/  UISETP.NE.U32.AND UP0, UPT, UR8, URZ, UPT ;  /* 0x000000ff0800728c */ /* 0x004fc8000bf05070 */
[----:B------:R-:W-:-:S09]  /*01d0*/  UISETP.NE.AND.EX UP0, UPT, UR9, URZ, UPT, UP0 ;  /* 0x000000ff0900728c */ /* 0x000fd2000bf05300 */
[----:B------:R-:W-:Y:S05]  /*01e0*/  BRA.U !UP0, `(.L_x_3) ;  /* 0x00000001080c7547 */ /* 0x000fea000b800000 */
[----:B-1----:R-:W1:Y:S02]  /*01f0*/  LDC.64 R2, c[0x0][0xca8] ;  /* 0x00032a00ff027b82 */ /* 0x002e640000000a00 */
[----:B-1----:R2:W5:Y:S01]  /*0200*/  LDG.E R47, desc[UR46][R2.64] ;  /* 0x0000002e022f7981 */ /* 0x002562000c1e1900 */
[----:B------:R-:W-:Y:S05]  /*0210*/  BRA `(.L_x_2) ;  /* 0x0000000000087947 */ /* 0x000fea0003800000 */
.L_x_3:
[----:B------:R-:W2:Y:S02]  /*0220*/  LDCU UR6, c[0x0][0xca0] ;  /* 0x00019400ff0677ac */ /* 0x000ea40008000800 */
[----:B--2---:R-:W-:Y:S02]  /*0230*/  MOV R47, UR6 ;  /* 0x00000006002f7c02 */ /* 0x004fe40008000f00 */
.L_x_2:
[----:B------:R-:W-:Y:S01]  /*0240*/  IMAD.U32 R0, RZ, RZ, UR7 ;  /* 0x00000007ff007e24 */ /* 0x000fe2000f8e00ff */
[----:B------:R-:W-:Y:S04]  /*0250*/  BSSY.RECONVERGENT B0, `(.L_x_4) ;  /* 0x0000012000007945 */ /* 0x000fe80003800200 */
[C---:B------:R-:W-:Y:S02]  /*0260*/  ISETP.NE.OR P1, PT, R0.reuse, 0x1, !P5 ;  /* 0x000000010000780c */ /* 0x040fe40006f25670 */
[----:B------:R-:W-:-:S11]  /*0270*/  ISETP.NE.OR P0, PT, R0, 0x3, !P5 ;  /* 0x000000030000780c */ /* 0x000fd60006f05670 */
[----:B------:R-:W-:Y:S05]  /*0280*/  @P1 BRA `(.L_x_5) ;  /* 0x0000000000381947 */ /* 0x000fea0003800000 */
[----:B------:R-:W3:Y:S02]  /*0290*/  LDCU.64 UR8, c[0x0][0x348] ;  /* 0x00006900ff0877ac */ /* 0x000ee40008000a00 */
[----:B---3--:R-:W-:Y:S02]  /*02a0*/  UIADD3 UR14, UP3, UPT, UR8, 0x80, URZ ;  /* 0x00000080080e7890 */ /* 0x008fe4000ff7e0ff */
[----:B------:R-:W-:Y:S02]  /*02b0*/  UIADD3 UR12, UP2, UPT, UR8, 0x180, URZ ;  /* 0x00000180080c7890 */ /* 0x000fe4000ff5e0ff */
[----:B------:R-:W-:Y:S02]  /*02c0*/  UIADD3 UR10, UP1, UPT, UR8, 0x280, URZ ;  /* 0x00000280080a7890 */ /* 0x000fe4000ff3e0ff */
[----:B------:R-:W-:Y:S02]  /*02d0*/  UIADD3 UR8, UP0, UPT, UR8, 0x380, URZ ;  /* 0x0000038008087890 */ /* 0x000fe4000ff1e0ff */
[----:B------:R-:W-:-:S02]  /*02e0*/  UIADD3.X UR15, UPT, UPT, URZ, UR9, URZ, UP3, !UPT ;  /* 0x00000009ff0f7290 */ /* 0x000fc40009ffe4ff */
[----:B------:R-:W-:Y:S02]  /*02f0*/  UIADD3.X UR13, UPT, UPT, URZ, UR9, URZ, UP2, !UPT ;  /* 0x00000009ff0d7290 */ /* 0x000fe400097fe4ff */
[----:B------:R-:W-:Y:S02]  /*0300*/  UIADD3.X UR11, UPT, UPT, URZ, UR9, URZ, UP1, !UPT ;  /* 0x00000009ff0b7290 */ /* 0x000fe40008ffe4ff */
[----:B------:R-:W-:-:S03]  /*0310*/  UIADD3.X UR9, UPT, UPT, URZ, UR9, URZ, UP0, !UPT ;  /* 0x00000009ff097290 */ /* 0x000fc600087fe4ff */
[----:B------:R3:W-:Y:S02]  /*0320*/  UTMACCTL.PF [UR14] ;  /* 0x000000000e0079b9 */ /* 0x0007e40008040000 */
[----:B------:R3:W-:Y:S02]  /*0330*/  UTMACCTL.PF [UR12] ;  /* 0x000000000c0079b9 */ /* 0x0007e40008040000 */
[----:B------:R3:W-:Y:S02]  /*0340*/  UTMACCTL.PF [UR10] ;  /* 0x000000000a0079b9 */ /* 0x0007e40008040000 */
[----:B------:R3:W-:Y:S02]  /*0350*/  UTMACCTL.PF [UR8] ;  /* 0x00000000080079b9 */ /* 0x0007e40008040000 */
[----:B---3--:R-:W-:Y:S01]  /*0360*/  NOP ;  /* 0x0000000000007918 */ /* 0x008fe20000000000 */
.L_x_5:
[----:B------:R-:W-:Y:S05]  /*0370*/  BSYNC.RECONVERGENT B0 ;  /* 0x0000000000007941 */ /* 0x000fea0003800200 */
.L_x_4:
[----:B------:R-:W-:Y:S04]  /*0380*/  BSSY.RECONVERGENT B0, `(.L_x_6) ;  /* 0x000000a000007945 */ /* 0x000fe80003800200 */
[----:B------:R-:W-:Y:S05]  /*0390*/  @P0 BRA `(.L_x_7) ;  /* 0x0000000000200947 */ /* 0x000fea0003800000 */
[----:B------:R-:W3:Y:S02]  /*03a0*/  LDCU.64 UR8, c[0x0][0x348] ;  /* 0x00006900ff0877ac */ /* 0x000ee40008000a00 */
[----:B---3--:R-:W-:Y:S02]  /*03b0*/  UIADD3 UR10, UP1, UPT, UR8, 0x980, URZ ;  /* 0x00000980080a7890 */ /* 0x008fe4000ff3e0ff */
[----:B------:R-:W-:Y:S02]  /*03c0*/  UIADD3 UR8, UP0, UPT, UR8, 0xa80, URZ ;  /* 0x00000a8008087890 */ /* 0x000fe4000ff1e0ff */
[----:B------:R-:W-:Y:S02]  /*03d0*/  UIADD3.X UR11, UPT, UPT, URZ, UR9, URZ, UP1, !UPT ;  /* 0x00000009ff0b7290 */ /* 0x000fe40008ffe4ff */
[----:B------:R-:W-:-:S07]  /*03e0*/  UIADD3.X UR9, UPT, UPT, URZ, UR9, URZ, UP0, !UPT ;  /* 0x00000009ff097290 */ /* 0x000fce00087fe4ff */
[----:B------:R3:W-:Y:S02]  /*03f0*/  UTMACCTL.PF [UR10] ;  /* 0x000000000a0079b9 */ /* 0x0007e40008040000 */
[----:B------:R3:W-:Y:S02]  /*0400*/  UTMACCTL.PF [UR8] ;  /* 0x00000000080079b9 */ /* 0x0007e40008040000 */
[----:B---3--:R-:W-:Y:S01]  /*0410*/  NOP ;  /* 0x0000000000007918 */ /* 0x008fe20000000000 */
.L_x_7:
[----:B------:R-:W-:Y:S05]  /*0420*/  BSYNC.RECONVERGENT B0 ;  /* 0x0000000000007941 */ /* 0x000fea0003800200 */
.L_x_6:
[----:B------:R-:W3:Y:S01]  /*0430*/  LDCU.64 UR8, c[0x0][0xc88] ;  /* 0x00019100ff0877ac */ /* 0x000ee20008000a00 */
[----:B------:R-:W-:Y:S02]  /*0440*/  UISETP.EQ.U32.AND UP1, UPT, UR4, URZ, UPT ;  /* 0x000000ff0400728c */ /* 0x000fe4000bf22070 */
[----:B------:R-:W-:Y:S02]  /*0450*/  UPLOP3.LUT UP5, UPT, UPT, UPT, UPT, 0x80, 0x8 ;  /* 0x000000000008789c */ /* 0x000fe40003faf070 */
[----:B---3--:R-:W-:-:S04]  /*0460*/  UISETP.NE.U32.AND UP0, UPT, UR8, URZ, UPT ;  /* 0x000000ff0800728c */ /* 0x008fc8000bf05070 */
[----:B------:R-:W-:-:S04]  /*0470*/  UISETP.NE.AND.EX UP0, UPT, UR9, URZ, UPT, UP0 ;  /* 0x000000ff0900728c */ /* 0x000fc8000bf05300 */
[----:B------:R-:W-:-:S04]  /*0480*/  UISETP.EQ.OR.EX UP2, UPT, UR5, URZ, !UP0, UP1 ;  /* 0x000000ff0500728c */ /* 0x000fc8000c742710 */
[----:B------:R-:W-:-:S05]  /*0490*/  UP2UR UR48, UPR, URZ, 0x4 ;  /* 0x00000004ff307883 */ /* 0x000fca0008000000 */
[----:B------:R-:W-:Y:S07]  /*04a0*/  BRA.U !UP2, `(.L_x_8) ;  /* 0x000000010a207547 */ /* 0x000fee000b800000 */
[----:B------:R-:W-:Y:S01]  /*04b0*/  UISETP.NE.U32.AND UP1, UPT, UR4, URZ, UPT ;  /* 0x000000ff0400728c */ /* 0x000fe2000bf25070 */
[----:B-----5:R-:W-:Y:S01]  /*04c0*/  FSETP.NEU.AND P0, PT, R49, RZ, PT ;  /* 0x000000ff3100720b */ /* 0x020fe20003f0d000 */
[----:B------:R-:W-:Y:S02]  /*04d0*/  USEL UR4, URZ, 0xffffffff, UP0 ;  /* 0xffffffffff047887 */ /* 0x000fe40008000000 */
[----:B------:R-:W-:-:S10]  /*04e0*/  UISETP.NE.AND.EX UP1, UPT, UR5, URZ, UPT, UP1 ;  /* 0x000000ff0500728c */ /* 0x000fd4000bf25310 */
[----:B------:R-:W-:Y:S01]  /*04f0*/  VOTEU.ANY UP0, P0 ;  /* 0x0000000000ff7886 */ /* 0x000fe20000000100 */
[----:B------:R-:W-:-:S04]  /*0500*/  @!UP1 USEL UR4, URZ, 0xffffffff, UP0 ;  /* 0xffffffffff049887 */ /* 0x000fc80008000000 */
[----:B------:R-:W-:-:S04]  /*0510*/  ULOP3.LUT UR4, UR4, 0x1, URZ, 0xc0, !UPT ;  /* 0x0000000104047892 */ /* 0x000fc8000f8ec0ff */
[----:B------:R-:W-:-:S11]  /*0520*/  UISETP.NE.U32.AND UP5, UPT, UR4, 0x1, UPT ;  /* 0x000000010400788c */ /* 0x000fd6000bfa5070 */
.L_x_8:
[----:B-12---:R-:W1:Y:S01]  /*0530*/  SHFL.IDX PT, R2, R92, RZ, 0x1f ;  /* 0x00001fff5c027589 */ /* 0x006e6200000e0000 */
[----:B------:R-:W-:-:S04]  /*0540*/  UISETP.NE.AND UP0, UPT, UR7, 0x2, UPT ;  /* 0x000000020700788c */ /* 0x000fc8000bf05270 */
[----:B------:R-:W-:Y:S01]  /*0550*/  USEL UR15, URZ, 0x1, UP0 ;  /* 0x00000001ff0f7887 */ /* 0x000fe20008000000 */
[----:B-1----:R-:W-:-:S13]  /*0560*/  ISETP.NE.AND P0, PT, R2, RZ, PT ;  /* 0x000000ff0200720c */ /* 0x002fda0003f05270 */
[----:B------:R-:W-:Y:S05]  /*0570*/  @P0 BRA `(.L_x_9) ;  /* 0x0000000000940947 */ /* 0x000fea0003800000 */
[----:B------:R-:W-:Y:S01]  /*0580*/  ELECT P0, URZ, PT ;  /* 0x0000000000ff782f */ /* 0x000fe20003800000 */
[----:B------:R-:W-:-:S12]  /*0590*/  BSSY.RECONVERGENT B0, `(.L_x_9) ;  /* 0x0000023000007945 */ /* 0x000fd80003800200 */
[----:B------:R-:W-:Y:S05]  /*05a0*/  @!P0 BRA `(.L_x_10) ;  /* 0x0000000000848947 */ /* 0x000fea0003800000 */
[----:B------:R-:W1:Y:S01]  /*05b0*/  S2UR UR6, SR_CgaCtaId ;  /* 0x00000000000679c3 */ /* 0x000e620000008800 */
[----:B------:R-:W-:Y:S01]  /*05c0*/  UMOV UR8, 0x400 ;  /* 0x0000040000087882 */ /* 0x000fe20000000000 */
[----:B------:R-:W-:Y:S01]  /*05d0*/  UMOV UR5, 0x1 ;  /* 0x0000000100057882 */ /* 0x000fe20000000000 */
[----:B------:R-:W-:Y:S01]  /*05e0*/  UMOV UR4, 0x8 ;  /* 0x0000000800047882 */ /* 0x000fe20000000000 */
[----:B-1----:R-:W-:Y:S02]  /*05f0*/  ULEA UR6, UR6, UR8, 0x18 ;  /* 0x0000000806067291 */ /* 0x002fe4000f8ec0ff */
[----:B------:R-:W-:-:S04]  /*0600*/  UIADD3 UR8, UPT, UPT, -UR5, 0x100000, URZ ;  /* 0x0010000005087890 */ /* 0x000fc8000fffe1ff */
[----:B------:R-:W-:Y:S02]  /*0610*/  USHF.L.U32 UR9, UR8, 0xb, URZ ;  /* 0x0000000b08097899 */ /* 0x000fe400080006ff */
[----:B------:R-:W-:Y:S02]  /*0620*/  USHF.L.U32 UR8, UR8, 0x1, URZ ;  /* 0x0000000108087899 */ /* 0x000fe400080006ff */
[----:B------:R-:W-:-:S04]  /*0630*/  UIADD3 UR4, UPT, UPT, -UR4, 0x100000, URZ ;  /* 0x0010000004047890 */ /* 0x000fc8000fffe1ff */
[----:B------:R-:W-:Y:S02]  /*0640*/  USHF.L.U32 UR5, UR4, 0xb, URZ ;  /* 0x0000000b04057899 */ /* 0x000fe400080006ff */
[----:B------:R-:W-:Y:S01]  /*0650*/  USHF.L.U32 UR4, UR4, 0x1, URZ ;  /* 0x0000000104047899 */ /* 0x000fe200080006ff */
[----:B------:R-:W1:Y:S03]  /*0660*/  FENCE.VIEW.ASYNC.S ;  /* 0x00000000000073c6 */ /* 0x000e660000000000 */
[----:B-1----:R1:W2:Y:S08]  /*0670*/  SYNCS.EXCH.64 URZ, [UR6], UR8 ;  /* 0x0000000806ff75b2 */ /* 0x0022b00008000100 */
[----:B------:R1:W3:Y:S01]  /*0680*/  SYNCS.EXCH.64 URZ, [UR6+0x50], UR4 ;  /* 0x0000500406ff75b2 */ /* 0x0002e20008000100 */
[----:B------:R1:W4:Y:S01]  /*0690*/  SYNCS.EXCH.64 URZ, [UR6+0x8], UR8 ;  /* 0x0000080806ff75b2 */ /* 0x0003220008000100 */
[----:B------:R1:W1:Y:S01]  /*06a0*/  SYNCS.EXCH.64 URZ, [UR6+0x58], UR4 ;  /* 0x0000580406ff75b2 */ /* 0x0002620008000100 */
        /* <DEDUP_REMOVED lines=16> */
[----:B--2---:R-:W-:Y:S01]  /*07b0*/  NOP ;  /* 0x0000000000007918 */ /* 0x004fe20000000000 */
.L_x_10:
[----:B-1----:R-:W-:Y:S05]  /*07c0*/  BSYNC.RECONVERGENT B0 ;  /* 0x0000000000007941 */ /* 0x002fea0003800200 */
.L_x_9:
[----:B------:R-:W1:Y:S01]  /*07d0*/  SHFL.IDX PT, R2, R92, RZ, 0x1f ;  /* 0x00001fff5c027589 */ /* 0x000e6200000e0000 */
[----:B------:R-:W-:Y:S01]  /*07e0*/  NOP ;  /* 0x0000000000007918 */ /* 0x000fe20000000000 */
[----:B-1----:R-:W-:-:S13]  /*07f0*/  ISETP.NE.AND P0, PT, R2, 0x1, PT ;  /* 0x000000010200780c */ /* 0x002fda0003f05270 */
[----:B------:R-:W-:Y:S05]  /*0800*/  @P0 BRA `(.L_x_11) ;  /* 0x0000000000580947 */ /* 0x000fea0003800000 */
[----:B------:R-:W1:Y:S01]  /*0810*/  S2UR UR6, SR_CgaCtaId ;  /* 0x00000000000679c3 */ /* 0x000e620000008800 */
[----:B------:R-:W-:Y:S01]  /*0820*/  UMOV UR8, 0x400 ;  /* 0x0000040000087882 */ /* 0x000fe20000000000 */
[----:B------:R-:W-:Y:S01]  /*0830*/  UMOV UR5, 0x20 ;  /* 0x0000002000057882 */ /* 0x000fe20000000000 */
[----:B------:R-:W-:Y:S01]  /*0840*/  UMOV UR4, 0x80 ;  /* 0x0000008000047882 */ /* 0x000fe20000000000 */
[----:B------:R-:W-:Y:S01]  /*0850*/  ELECT P0, URZ, PT ;  /* 0x0000000000ff782f */ /* 0x000fe20003800000 */
        /* <DEDUP_REMOVED lines=8> */
[----:B-1----:R1:W2:Y:S08]  /*08e0*/  SYNCS.EXCH.64 URZ, [UR6+0xa0], UR8 ;  /* 0x0000a00806ff75b2 */ /* 0x0022b00008000100 */
[----:B------:R1:W1:Y:S01]  /*08f0*/  SYNCS.EXCH.64 URZ, [UR6+0xc0], UR4 ;  /* 0x0000c00406ff75b2 */ /* 0x0002620008000100 */
[----:B------:R1:W1:Y:S01]  /*0900*/  SYNCS.EXCH.64 URZ, [UR6+0xa8], UR8 ;  /* 0x0000a80806ff75b2 */ /* 0x0002620008000100 */
[----:B------:R1:W1:Y:S01]  /*0910*/  SYNCS.EXCH.64 URZ, [UR6+0xc8], UR4 ;  /* 0x0000c80406ff75b2 */ /* 0x0002620008000100 */
[----:B------:R1:W1:Y:S01]  /*0920*/  SYNCS.EXCH.64 URZ, [UR6+0xb0], UR8 ;  /* 0x0000b00806ff75b2 */ /* 0x0002620008000100 */
[----:B------:R1:W1:Y:S01]  /*0930*/  SYNCS.EXCH.64 URZ, [UR6+0xd0], UR4 ;  /* 0x0000d00406ff75b2 */ /* 0x0002620008000100 */
[----:B------:R1:W1:Y:S01]  /*0940*/  SYNCS.EXCH.64 URZ, [UR6+0xb8], UR8 ;  /* 0x0000b80806ff75b2 */ /* 0x0002620008000100 */
[----:B------:R1:W1:Y:S01]  /*0950*/  SYNCS.EXCH.64 URZ, [UR6+0xd8], UR4 ;  /* 0x0000d80406ff75b2 */ /* 0x0002620008000100 */
[----:B------:R-:W-:Y:S01]  /*0960*/  NOP ;  /* 0x0000000000007918 */ /* 0x000fe20000000000 */
.L_x_11:
[----:B------:R-:W3:Y:S01]  /*0970*/  SHFL.IDX PT, R2, R92, RZ, 0x1f ;  /* 0x00001fff5c027589 */ /* 0x000ee200000e0000 */
[----:B------:R-:W-:Y:S01]  /*0980*/  NOP ;  /* 0x0000000000007918 */ /* 0x000fe20000000000 */
[----:B---3--:R-:W-:-:S13]  /*0990*/  ISETP.NE.AND P0, PT, R2, 0x3, PT ;  /* 0x000000030200780c */ /* 0x008fda0003f05270 */
[----:B------:R-:W-:Y:S05]  /*09a0*/  @P0 BRA `(.L_x_12) ;  /* 0x0000000000300947 */ /* 0x000fea0003800000 */
[----:B-1----:R-:W1:Y:S01]  /*09b0*/  S2UR UR5, SR_CgaCtaId ;  /* 0x00000000000579c3 */ /* 0x002e620000008800 */
[----:B------:R-:W-:Y:S01]  /*09c0*/  UMOV UR6, 0x400 ;  /* 0x0000040000067882 */ /* 0x000fe20000000000 */
[----:B------:R-:W-:Y:S01]  /*09d0*/  UMOV UR4, 0x20 ;  /* 0x0000002000047882 */ /* 0x000fe20000000000 */
[----:B------:R-:W-:Y:S01]  /*09e0*/  ELECT P0, URZ, PT ;  /* 0x0000000000ff782f */ /* 0x000fe20003800000 */
[----:B------:R-:W-:-:S04]  /*09f0*/  UIADD3 UR8, UPT, UPT, -UR4, 0x100000, URZ ;  /* 0x0010000004087890 */ /* 0x000fc8000fffe1ff */
[----:B------:R-:W-:Y:S02]  /*0a00*/  USHF.L.U32 UR9, UR8, 0xb, URZ ;  /* 0x0000000b08097899 */ /* 0x000fe400080006ff */
[----:B------:R-:W-:Y:S02]  /*0a10*/  USHF.L.U32 UR8, UR8, 0x1, URZ ;  /* 0x0000000108087899 */ /* 0x000fe400080006ff */
[----:B-1----:R-:W-:Y:S01]  /*0a20*/  ULEA UR5, UR5, UR6, 0x18 ;  /* 0x0000000605057291 */ /* 0x002fe2000f8ec0ff */
[----:B------:R-:W1:Y:S11]  /*0a30*/  FENCE.VIEW.ASYNC.S ;  /* 0x00000000000073c6 */ /* 0x000e760000000000 */
[----:B-1----:R3:W1:Y:S01]  /*0a40*/  SYNCS.EXCH.64 URZ, [UR5+0xe0], UR8 ;  /* 0x0000e00805ff75b2 */ /* 0x0026620008000100 */
[----:B------:R3:W1:Y:S02]  /*0a50*/  SYNCS.EXCH.64 URZ, [UR5+0xe8], UR8 ;  /* 0x0000e80805ff75b2 */ /* 0x0006640008000100 */
[----:B---3--:R-:W-:Y:S01]  /*0a60*/  NOP ;  /* 0x0000000000007918 */ /* 0x008fe20000000000 */
.L_x_12:
[----:B------:R-:W3:Y:S01]  /*0a70*/  SHFL.IDX PT, R2, R92, RZ, 0x1f ;  /* 0x00001fff5c027589 */ /* 0x000ee200000e0000 */
[----:B------:R-:W-:Y:S01]  /*0a80*/  NOP ;  /* 0x0000000000007918 */ /* 0x000fe20000000000 */
[----:B---3--:R-:W-:-:S13]  /*0a90*/  ISETP.NE.AND P0, PT, R2, 0x4, PT ;  /* 0x000000040200780c */ /* 0x008fda0003f05270 */
[----:B------:R-:W-:Y:S05]  /*0aa0*/  @P0 BRA `(.L_x_13) ;  /* 0x00000000004c0947 */ /* 0x000fea0003800000 */
[----:B-1----:R-:W1:Y:S01]  /*0ab0*/  S2UR UR5, SR_CgaCtaId ;  /* 0x00000000000579c3 */ /* 0x002e620000008800 */
[----:B------:R-:W-:Y:S01]  /*0ac0*/  UMOV UR8, 0x720 ;  /* 0x0000072000087882 */ /* 0x000fe20000000000 */
[----:B------:R-:W-:Y:S01]  /*0ad0*/  UMOV UR6, 0x400 ;  /* 0x0000040000067882 */ /* 0x000fe20000000000 */
[----:B------:R-:W-:Y:S01]  /*0ae0*/  USEL UR8, UR8, 0x620, UP5 ;  /* 0x0000062008087887 */ /* 0x000fe2000a800000 */
[----:B------:R-:W-:Y:S01]  /*0af0*/  UMOV UR4, 0x1 ;  /* 0x0000000100047882 */ /* 0x000fe20000000000 */
[----:B------:R-:W-:Y:S01]  /*0b00*/  ELECT P0, URZ, PT ;  /* 0x0000000000ff782f */ /* 0x000fe20003800000 */
[----:B------:R-:W-:-:S04]  /*0b10*/  UIADD3 UR10, UPT, UPT, -UR4, 0x100000, URZ ;  /* 0x00100000040a7890 */ /* 0x000fc8000fffe1ff */
[----:B------:R-:W-:Y:S02]  /*0b20*/  USHF.L.U32 UR11, UR10, 0xb, URZ ;  /* 0x0000000b0a0b7899 */ /* 0x000fe400080006ff */
[----:B------:R-:W-:Y:S02]  /*0b30*/  USHF.L.U32 UR10, UR10, 0x1, URZ ;  /* 0x000000010a0a7899 */ /* 0x000fe400080006ff */
[----:B------:R-:W-:-:S04]  /*0b40*/  UIADD3 UR8, UPT, UPT, -UR8, 0x100000, URZ ;  /* 0x0010000008087890 */ /* 0x000fc8000fffe1ff */
[----:B------:R-:W-:Y:S02]  /*0b50*/  USHF.L.U32 UR9, UR8, 0xb, URZ ;  /* 0x0000000b08097899 */ /* 0x000fe400080006ff */
[----:B------:R-:W-:Y:S02]  /*0b60*/  USHF.L.U32 UR8, UR8, 0x1, URZ ;  /* 0x0000000108087899 */ /* 0x000fe400080006ff */
[----:B-1----:R-:W-:Y:S01]  /*0b70*/  ULEA UR5, UR5, UR6, 0x18 ;  /* 0x0000000605057291 */ /* 0x002fe2000f8ec0ff */
[----:B------:R-:W1:Y:S11]  /*0b80*/  FENCE.VIEW.ASYNC.S ;  /* 0x00000000000073c6 */ /* 0x000e760000000000 */
[----:B-1----:R3:W1:Y:S01]  /*0b90*/  SYNCS.EXCH.64 URZ, [UR5+0xf0], UR10 ;  /* 0x0000f00a05ff75b2 */ /* 0x0026620008000100 */
[----:B------:R3:W1:Y:S01]  /*0ba0*/  SYNCS.EXCH.64 URZ, [UR5+0x100], UR8 ;  /* 0x0001000805ff75b2 */ /* 0x0006620008000100 */
[----:B------:R3:W1:Y:S01]  /*0bb0*/  SYNCS.EXCH.64 URZ, [UR5+0xf8], UR10 ;  /* 0x0000f80a05ff75b2 */ /* 0x0006620008000100 */
[----:B------:R3:W1:Y:S02]  /*0bc0*/  SYNCS.EXCH.64 URZ, [UR5+0x108], UR8 ;  /* 0x0001080805ff75b2 */ /* 0x0006640008000100 */
[----:B---3--:R-:W-:Y:S01]  /*0bd0*/  NOP ;  /* 0x0000000000007918 */ /* 0x008fe20000000000 */
.L_x_13:
[----:B------:R-:W3:Y:S01]  /*0be0*/  SHFL.IDX PT, R2, R92, RZ, 0x1f ;  /* 0x00001fff5c027589 */ /* 0x000ee200000e0000 */
[----:B------:R-:W-:Y:S01]  /*0bf0*/  NOP ;  /* 0x0000000000007918 */ /* 0x000fe20000000000 */
[----:B---3--:R-:W-:-:S13]  /*0c00*/  ISETP.NE.AND P0, PT, R2, 0x5, PT ;  /* 0x000000050200780c */ /* 0x008fda0003f05270 */
[----:B------:R-:W-:Y:S05]  /*0c10*/  @P0 BRA `(.L_x_14) ;  /* 0x0000000000480947 */ /* 0x000fea0003800000 */
[----:B-1----:R-:W1:Y:S01]  /*0c20*/  S2UR UR6, SR_CgaCtaId ;  /* 0x00000000000679c3 */ /* 0x002e620000008800 */
        /* <DEDUP_REMOVED lines=12> */
[----:B-1----:R3:W1:Y:S08]  /*0cf0*/  SYNCS.EXCH.64 URZ, [UR6+0x110], UR8 ;  /* 0x0001100806ff75b2 */ /* 0x0026700008000100 */
[----:B------:R3:W1:Y:S01]  /*0d00*/  SYNCS.EXCH.64 URZ, [UR6+0x120], UR4 ;  /* 0x0001200406ff75b2 */ /* 0x0006620008000100 */
[----:B------:R3:W1:Y:S01]  /*0d10*/  SYNCS.EXCH.64 URZ, [UR6+0x118], UR8 ;  /* 0x0001180806ff75b2 */ /* 0x0006620008000100 */
[----:B------:R3:W1:Y:S02]  /*0d20*/  SYNCS.EXCH.64 URZ, [UR6+0x128], UR4 ;  /* 0x0001280406ff75b2 */ /* 0x0006640008000100 */
[----:B---3--:R-:W-:Y:S01]  /*0d30*/  NOP ;  /* 0x0000000000007918 */ /* 0x008fe20000000000 */
.L_x_14:
[----:B------:R-:W3:Y:S01]  /*0d40*/  SHFL.IDX PT, R2, R92, RZ, 0x1f ;  /* 0x00001fff5c027589 */ /* 0x000ee200000e0000 */
[----:B------:R-:W1:Y:S01]  /*0d50*/  S2UR UR37, SR_CgaCtaId ;  /* 0x00000000002579c3 */ /* 0x000e620000008800 */
[----:B------:R-:W-:Y:S01]  /*0d60*/  NOP ;  /* 0x0000000000007918 */ /* 0x000fe20000000000 */
[----:B---3--:R-:W-:-:S13]  /*0d70*/  ISETP.NE.AND P0, PT, R2, 0x3, PT ;  /* 0x000000030200780c */ /* 0x008fda0003f05270 */
[----:B-1----:R-:W-:Y:S05]  /*0d80*/  @P0 BRA `(.L_x_15) ;  /* 0x0000000000340947 */ /* 0x002fea0003800000 */
[----:B------:R-:W-:Y:S01]  /*0d90*/  UMOV UR5, 0x400 ;  /* 0x0000040000057882 */ /* 0x000fe20000000000 */
[----:B------:R-:W-:Y:S01]  /*0da0*/  UMOV UR4, 0x20 ;  /* 0x0000002000047882 */ /* 0x000fe20000000000 */
[----:B------:R-:W-:Y:S02]  /*0db0*/  ULEA UR5, UR37, UR5, 0x18 ;  /* 0x0000000525057291 */ /* 0x000fe4000f8ec0ff */
[----:B------:R-:W-:-:S04]  /*0dc0*/  UIADD3 UR8, UPT, UPT, -UR4, 0x100000, URZ ;  /* 0x0010000004087890 */ /* 0x000fc8000fffe1ff */
[----:B------:R-:W-:Y:S02]  /*0dd0*/  USHF.L.U32 UR9, UR8, 0xb, URZ ;  /* 0x0000000b08097899 */ /* 0x000fe400080006ff */
[----:B------:R-:W-:Y:S01]  /*0de0*/  USHF.L.U32 UR8, UR8, 0x1, URZ ;  /* 0x0000000108087899 */ /* 0x000fe200080006ff */
[----:B------:R-:W-:Y:S01]  /*0df0*/  ELECT P0, URZ, PT ;  /* 0x0000000000ff782f */ /* 0x000fe20003800000 */
[----:B------:R-:W1:Y:S10]  /*0e00*/  FENCE.VIEW.ASYNC.S ;  /* 0x00000000000073c6 */ /* 0x000e740000000000 */
[----:B-1----:R1:W3:Y:S01]  /*0e10*/  SYNCS.EXCH.64 URZ, [UR5+0x130], UR8 ;  /* 0x0001300805ff75b2 */ /* 0x0022e20008000100 */
[----:B------:R1:W1:Y:S01]  /*0e20*/  SYNCS.EXCH.64 URZ, [UR5+0x140], UR8 ;  /* 0x0001400805ff75b2 */ /* 0x0002620008000100 */
[----:B------:R1:W1:Y:S01]  /*0e30*/  SYNCS.EXCH.64 URZ, [UR5+0x138], UR8 ;  /* 0x0001380805ff75b2 */ /* 0x0002620008000100 */
[----:B------:R1:W1:Y:S01]  /*0e40*/  SYNCS.EXCH.64 URZ, [UR5+0x148], UR8 ;  /* 0x0001480805ff75b2 */ /* 0x0002620008000100 */
[----:B------:R-:W-:Y:S01]  /*0e50*/  NOP ;  /* 0x0000000000007918 */ /* 0x000fe20000000000 */
.L_x_15:
[----:B------:R-:W2:Y:S01]  /*0e60*/  LDCU UR4, c[0x0][0x36c] ;  /* 0x00006d80ff0477ac */ /* 0x000ea20008000800 */
[----:B------:R-:W-:Y:S01]  /*0e70*/  ISETP.NE.OR P5, PT, R0, 0x2, !P5 ;  /* 0x000000020000780c */ /* 0x000fe20006fa5670 */
[----:B------:R-:W-:Y:S01]  /*0e80*/  NOP ;  /* 0x0000000000007918 */ /* 0x000fe20000000000 */
[----:B------:R-:W-:Y:S01]  /*0e90*/  LOP3.LUT R2, R101, 0x1f, RZ, 0xc0, !PT ;  /* 0x0000001f65027812 */ /* 0x000fe200078ec0ff */
[----:B------:R-:W-:Y:S02]  /*0ea0*/  UISETP.NE.AND UP4, UPT, UR7, URZ, UPT ;  /* 0x000000ff0700728c */ /* 0x000fe4000bf85270 */
[----:B--2---:R-:W-:-:S09]  /*0eb0*/  UISETP.EQ.U32.AND UP2, UPT, UR4, 0x1, UPT ;  /* 0x000000010400788c */ /* 0x004fd2000bf42070 */
[----:B------:R-:W-:Y:S05]  /*0ec0*/  BRA.U !UP2, `(.L_x_16) ;  /* 0x000000010a087547 */ /* 0x000fea000b800000 */
[----:B-1-34-:R-:W-:Y:S01]  /*0ed0*/  UCGABAR_ARV ;  /* 0x00000000000079c7 */ /* 0x01afe20008000000 */
[----:B------:R-:W-:Y:S05]  /*0ee0*/  BRA `(.L_x_17) ;  /* 0x0000000000047947 */ /* 0x000fea0003800000 */
.L_x_16:
[----:B-1-34-:R-:W-:Y:S01]  /*0ef0*/  NOP ;  /* 0x0000000000007918 */ /* 0x01afe20000000000 */
.L_x_17:
[----:B------:R-:W1:Y:S01]  /*0f00*/  S2UR UR12, SR_CTAID.Y ;  /* 0x00000000000c79c3 */ /* 0x000e620000002600 */
[----:B------:R-:W-:-:S05]  /*0f10*/  CS2R.32 R87, SR_CgaSize ;  /* 0x0000000000577805 */ /* 0x000fca0000008a00 */
[----:B------:R-:W-:-:S05]  /*0f20*/  IMAD R87, R87, -0xa0, RZ ;  /* 0xffffff6057577824 */ /* 0x000fca00078e02ff */
[----:B------:R-:W-:-:S14]  /*0f30*/  R2UR UR4, R87 ;  /* 0x00000000570472ca */ /* 0x000fdc00000e0000 */
[----:B------:R-:W2:Y:S01]  /*0f40*/  LDCU UR4, c[0x0][UR4+0x2b4] ;  /* 0x00005680040477ac */ /* 0x000ea20008000800 */
[----:B------:R-:W-:-:S05]  /*0f50*/  CS2R.32 R87, SR_CgaSize ;  /* 0x0000000000577805 */ /* 0x000fca0000008a00 */
[----:B------:R-:W-:-:S05]  /*0f60*/  IMAD R87, R87, -0xa0, RZ ;  /* 0xffffff6057577824 */ /* 0x000fca00078e02ff */
[----:B------:R-:W-:-:S14]  /*0f70*/  R2UR UR5, R87 ;  /* 0x00000000570572ca */ /* 0x000fdc00000e0000 */
[----:B------:R-:W3:Y:S01]  /*0f80*/  LDCU UR5, c[0x0][UR5+0x2b0] ;  /* 0x00005600050577ac */ /* 0x000ee20008000800 */
[----:B------:R-:W4:Y:S01]  /*0f90*/  S2UR UR20, SR_CTAID.X ;  /* 0x00000000001479c3 */ /* 0x000f220000002500 */
[----:B------:R-:W2:Y:S01]  /*0fa0*/  LDCU UR19, c[0x0][0xf24] ;  /* 0x0001e480ff1377ac */ /* 0x000ea20008000800 */
[----:B------:R-:W-:Y:S02]  /*0fb0*/  ULOP3.LUT UR6, UR37, 0x7, URZ, 0xc0, !UPT ;  /* 0x0000000725067892 */ /* 0x000fe4000f8ec0ff */
[----:B------:R-:W-:Y:S01]  /*0fc0*/  USHF.L.U32 UR23, UR37, 0xa, URZ ;  /* 0x0000000a25177899 */ /* 0x000fe200080006ff */
[----:B------:R-:W-:-:S05]  /*0fd0*/  CS2R.32 R0, SR_CgaSize ;  /* 0x0000000000007805 */ /* 0x000fca0000008a00 */
[----:B------:R-:W-:-:S06]  /*0fe0*/  IMAD R0, R0, -0xa0, RZ ;  /* 0xffffff6000007824 */ /* 0x000fcc00078e02ff */
[----:B------:R-:W3:Y:S01]  /*0ff0*/  LDC R0, c[0x0][R0+0x2a4] ;  /* 0x0000a90000007b82 */ /* 0x000ee20000000800 */
[----:B------:R-:W2:Y:S01]  /*1000*/  LDCU UR13, c[0x0][0xf30] ;  /* 0x0001e600ff0d77ac */ /* 0x000ea20008000800 */
[----:B------:R-:W-:Y:S02]  /*1010*/  USHF.L.U32 UR14, UR37, 0x7, URZ ;  /* 0x00000007250e7899 */ /* 0x000fe400080006ff */
[----:B------:R-:W-:Y:S01]  /*1020*/  USHF.L.U32 UR18, UR37, 0x6, URZ ;  /* 0x0000000625127899 */ /* 0x000fe200080006ff */
[----:B-1----:R-:W-:Y:S02]  /*1030*/  I2FP.F32.U32 R86, UR12 ;  /* 0x0000000c00567c45 */ /* 0x002fe40008201000 */
[----:B------:R-:W-:-:S05]  /*1040*/  CS2R.32 R3, SR_CgaSize ;  /* 0x0000000000037805 */ /* 0x000fca0000008a00 */
[----:B------:R-:W-:-:S06]  /*1050*/  IMAD R3, R3, -0xa0, RZ ;  /* 0xffffff6003037824 */ /* 0x000fcc00078e02ff */
[----:B------:R-:W1:Y:S01]  /*1060*/  LDC R3, c[0x0][R3+0x2a0] ;  /* 0x0000a80003037b82 */ /* 0x000e620000000800 */
[----:B--2---:R-:W-:Y:S01]  /*1070*/  UISETP.GE.AND UP0, UPT, UR19, 0x1, UPT ;  /* 0x000000011300788c */ /* 0x004fe2000bf06270 */
[----:B------:R-:W-:Y:S01]  /*1080*/  FMUL R86, R86, UR4 ;  /* 0x0000000456567c20 */ /* 0x000fe20008400000 */
[----:B----4-:R-:W-:-:S05]  /*1090*/  I2FP.F32.U32 R87, UR20 ;  /* 0x0000001400577c45 */ /* 0x010fca0008201000 */
[----:B------:R-:W2:Y:S01]  /*10a0*/  LDC R40, c[0x0][0xf24] ;  /* 0x0003c900ff287b82 */ /* 0x000ea20000000800 */
[----:B------:R-:W4:Y:S01]  /*10b0*/  F2I.U32.TRUNC.NTZ R86, R86 ;  /* 0x0000005600567305 */ /* 0x000f22000020f000 */
[----:B---3--:R-:W-:-:S06]  /*10c0*/  FMUL R87, R87, UR5 ;  /* 0x0000000557577c20 */ /* 0x008fcc0008400000 */
[----:B------:R-:W3:Y:S01]  /*10d0*/  S2UR UR36, SR_CTAID.Z ;  /* 0x00000000002479c3 */ /* 0x000ee20000002700 */
[----:B------:R-:W3:Y:S01]  /*10e0*/  F2I.U32.TRUNC.NTZ R87, R87 ;  /* 0x0000005700577305 */ /* 0x000ee2000020f000 */
[----:B----4-:R-:W-:-:S05]  /*10f0*/  IADD3 R86, PT, PT, -R86, RZ, RZ ;  /* 0x000000ff56567210 */ /* 0x010fca0007ffe1ff */
[----:B------:R-:W-:Y:S01]  /*1100*/  IMAD R86, R0, R86, UR12 ;  /* 0x0000000c00567e24 */ /* 0x000fe2000f8e0256 */
[----:B------:R-:W-:Y:S02]  /*1110*/  PRMT R0, RZ, 0x7610, R0 ;  /* 0x00007610ff007816 */ /* 0x000fe40000000000 */
[----:B---3--:R-:W-:-:S05]  /*1120*/  IADD3 R87, PT, PT, -R87, RZ, RZ ;  /* 0x000000ff57577210 */ /* 0x008fca0007ffe1ff */
[----:B-1----:R-:W-:Y:S01]  /*1130*/  IMAD R87, R3, R87, UR20 ;  /* 0x0000001403577e24 */ /* 0x002fe2000f8e0257 */
[----:B------:R-:W-:Y:S06]  /*1140*/  BRA.U UP4, `(.L_x_18) ;  /* 0x0000000104747547 */ /* 0x000fec000b800000 */
[C---:B------:R-:W-:Y:S02]  /*1150*/  ISETP.NE.AND P2, PT, R86.reuse, 0x2, PT ;  /* 0x000000025600780c */ /* 0x040fe40003f45270 */
[C---:B------:R-:W-:Y:S02]  /*1160*/  ISETP.NE.AND P0, PT, R86.reuse, RZ, PT ;  /* 0x000000ff5600720c */ /* 0x040fe40003f05270 */
[----:B------:R-:W-:Y:S02]  /*1170*/  ISETP.NE.AND P3, PT, R86, 0x1, PT ;  /* 0x000000015600780c */ /* 0x000fe40003f65270 */
[----:B------:R-:W-:Y:S02]  /*1180*/  SEL R6, RZ, 0x4, P2 ;  /* 0x00000004ff067807 */ /* 0x000fe40001000000 */
[C---:B------:R-:W-:Y:S02]  /*1190*/  ISETP.EQ.OR P2, PT, R87.reuse, RZ, !P0 ;  /* 0x000000ff5700720c */ /* 0x040fe40004742670 */
[----:B------:R-:W-:-:S02]  /*11a0*/  ISETP.NE.AND P4, PT, R87, RZ, PT ;  /* 0x000000ff5700720c */ /* 0x000fc40003f85270 */
[C---:B------:R-:W-:Y:S02]  /*11b0*/  ISETP.NE.AND P1, PT, R86.reuse, 0x3, PT ;  /* 0x000000035600780c */ /* 0x040fe40003f25270 */
[----:B------:R-:W-:Y:S02]  /*11c0*/  SEL R0, RZ, 0x2, P3 ;  /* 0x00000002ff007807 */ /* 0x000fe40001800000 */
[----:B------:R-:W-:Y:S02]  /*11d0*/  ISETP.NE.AND P0, PT, R86, 0x4, PT ;  /* 0x000000045600780c */ /* 0x000fe40003f05270 */
[----:B------:R-:W-:Y:S02]  /*11e0*/  SEL R0, R0, 0x2, P4 ;  /* 0x0000000200007807 */ /* 0x000fe40002000000 */
[----:B------:R-:W-:Y:S02]  /*11f0*/  SEL R6, R6, 0x4, P4 ;  /* 0x0000000406067807 */ /* 0x000fe40002000000 */
[----:B------:R-:W-:-:S02]  /*1200*/  SEL R3, RZ, 0x1, !P2 ;  /* 0x00000001ff037807 */ /* 0x000fc40005000000 */
[----:B------:R-:W-:Y:S02]  /*1210*/  SEL R5, RZ, 0x8, P1 ;  /* 0x00000008ff057807 */ /* 0x000fe40000800000 */
[----:B------:R-:W-:Y:S02]  /*1220*/  SEL R4, RZ, 0x10, P0 ;  /* 0x00000010ff047807 */ /* 0x000fe40000000000 */
[C---:B------:R-:W-:Y:S02]  /*1230*/  ISETP.NE.AND P2, PT, R86.reuse, 0x5, PT ;  /* 0x000000055600780c */ /* 0x040fe40003f45270 */
[----:B------:R-:W-:Y:S02]  /*1240*/  ISETP.NE.AND P1, PT, R86, 0x6, PT ;  /* 0x000000065600780c */ /* 0x000fe40003f25270 */
[----:B------:R-:W-:Y:S02]  /*1250*/  IADD3 R6, PT, PT, R6, R0, R3 ;  /* 0x0000000006067210 */ /* 0x000fe40007ffe003 */
[----:B------:R-:W-:-:S02]  /*1260*/  SEL R5, R5, 0x8, P4 ;  /* 0x0000000805057807 */ /* 0x000fc40002000000 */
[----:B------:R-:W-:Y:S02]  /*1270*/  SEL R4, R4, 0x10, P4 ;  /* 0x0000001004047807 */ /* 0x000fe40002000000 */
[----:B------:R-:W-:Y:S02]  /*1280*/  ISETP.NE.AND P0, PT, R86, 0x7, PT ;  /* 0x000000075600780c */ /* 0x000fe40003f05270 */
[----:B------:R-:W-:Y:S02]  /*1290*/  SEL R3, RZ, 0x20, P2 ;  /* 0x00000020ff037807 */ /* 0x000fe40001000000 */
[----:B------:R-:W-:Y:S02]  /*12a0*/  SEL R0, RZ, 0x40, P1 ;  /* 0x00000040ff007807 */ /* 0x000fe40000800000 */
[----:B------:R-:W-:Y:S02]  /*12b0*/  IADD3 R5, PT, PT, R4, R5, R6 ;  /* 0x0000000504057210 */ /* 0x000fe40007ffe006 */
[----:B------:R-:W-:-:S02]  /*12c0*/  SEL R4, RZ, 0x80, P0 ;  /* 0x00000080ff047807 */ /* 0x000fc40000000000 */
[----:B------:R-:W-:Y:S02]  /*12d0*/  SEL R3, R3, 0x20, P4 ;  /* 0x0000002003037807 */ /* 0x000fe40002000000 */
[----:B------:R-:W-:Y:S02]  /*12e0*/  SEL R0, R0, 0x40, P4 ;  /* 0x0000004000007807 */ /* 0x000fe40002000000 */
[----:B------:R-:W-:Y:S02]  /*12f0*/  SEL R4, R4, 0x80, P4 ;  /* 0x0000008004047807 */ /* 0x000fe40002000000 */
[----:B------:R-:W-:-:S05]  /*1300*/  IADD3 R0, PT, PT, R0, R3, R5 ;  /* 0x0000000300007210 */ /* 0x000fca0007ffe005 */
[----:B------:R-:W-:Y:S02]  /*1310*/  IMAD.IADD R0, R0, 0x1, R4 ;  /* 0x0000000100007824 */ /* 0x000fe400078e0204 */
.L_x_18:
[----:B------:R-:W-:Y:S05]  /*1320*/  BRA.U !UP0, `(.L_x_19) ;  /* 0x0000000108b87547 */ /* 0x000fea000b800000 */
[----:B------:R-:W1:Y:S01]  /*1330*/  LDCU.128 UR8, c[0x0][0xf10] ;  /* 0x0001e200ff0877ac */ /* 0x000e620008000c00 */
[----:B------:R-:W3:Y:S01]  /*1340*/  LDCU UR22, c[0x0][0x370] ;  /* 0x00006e00ff1677ac */ /* 0x000ee20008000800 */
[----:B------:R-:W4:Y:S01]  /*1350*/  LDCU UR21, c[0x0][0x374] ;  /* 0x00006e80ff1577ac */ /* 0x000f220008000800 */
[----:B------:R-:W2:Y:S01]  /*1360*/  LDCU UR17, c[0x0][0xf0c] ;  /* 0x0001e180ff1177ac */ /* 0x000ea20008000800 */
[----:B------:R-:W3:Y:S01]  /*1370*/  LDCU UR16, c[0x0][0xf20] ;  /* 0x0001e400ff1077ac */ /* 0x000ee20008000800 */
[----:B------:R-:W3:Y:S01]  /*1380*/  LDCU.64 UR4, c[0x0][0xf28] ;  /* 0x0001e500ff0477ac */ /* 0x000ee20008000a00 */
[----:B-1----:R-:W-:Y:S02]  /*1390*/  UISETP.NE.AND UP1, UPT, UR10, 0x1, UPT ;  /* 0x000000010a00788c */ /* 0x002fe4000bf25270 */
[----:B----4-:R-:W-:Y:S02]  /*13a0*/  UIMAD.WIDE.U32 UR26, UR21, UR11, URZ ;  /* 0x0000000b151a72a5 */ /* 0x010fe4000f8e00ff */
[----:B------:R-:W-:-:S02]  /*13b0*/  UISETP.NE.AND UP0, UPT, UR19, 0x1, UPT ;  /* 0x000000011300788c */ /* 0x000fc4000bf05270 */
[----:B--2---:R-:W-:Y:S02]  /*13c0*/  UISETP.NE.AND UP3, UPT, UR17, 0x1, UPT ;  /* 0x000000011100788c */ /* 0x004fe4000bf65270 */
[----:B------:R-:W-:Y:S02]  /*13d0*/  UIMAD.WIDE.U32 UR28, UR12, UR11, URZ ;  /* 0x0000000b0c1c72a5 */ /* 0x000fe4000f8e00ff */
[----:B---3--:R-:W-:Y:S01]  /*13e0*/  UIMAD.WIDE.U32 UR24, UR22, UR8, URZ ;  /* 0x00000008161872a5 */ /* 0x008fe2000f8e00ff */
[----:B------:R-:W-:Y:S01]  /*13f0*/  UMOV UR11, UR27 ;  /* 0x0000001b000b7c82 */ /* 0x000fe20008000000 */
[----:B------:R-:W-:Y:S02]  /*1400*/  UIMAD.WIDE.U32 UR26, UR20, UR8, URZ ;  /* 0x00000008141a72a5 */ /* 0x000fe4000f8e00ff */
[----:B------:R-:W-:-:S03]  /*1410*/  @UP1 USHF.R.U32.HI UR21, URZ, UR16, UR11 ;  /* 0x00000010ff151299 */ /* 0x000fc6000801160b */
[----:B------:R-:W-:Y:S02]  /*1420*/  @UP3 USHF.R.U32.HI UR22, URZ, UR9, UR25 ;  /* 0x00000009ff163299 */ /* 0x000fe40008011619 */
[----:B------:R-:W-:Y:S02]  /*1430*/  UIMAD.WIDE.U32 UR24, UR21, UR4, URZ ;  /* 0x00000004151872a5 */ /* 0x000fe4000f8e00ff */
[----:B------:R-:W-:Y:S02]  /*1440*/  USHF.R.U32.HI UR29, URZ, UR16, UR29 ;  /* 0x00000010ff1d7299 */ /* 0x000fe4000801161d */
[----:B------:R-:W-:Y:S02]  /*1450*/  UIMAD.WIDE.U32 UR30, UR22, UR4, URZ ;  /* 0x00000004161e72a5 */ /* 0x000fe4000f8e00ff */
[----:B------:R-:W-:Y:S02]  /*1460*/  @UP0 USHF.R.U32.HI UR21, URZ, UR5, UR25 ;  /* 0x00000005ff150299 */ /* 0x000fe40008011619 */
[----:B------:R-:W-:-:S02]  /*1470*/  USHF.R.U32.HI UR27, URZ, UR9, UR27 ;  /* 0x00000009ff1b7299 */ /* 0x000fc4000801161b */
[----:B------:R-:W-:Y:S02]  /*1480*/  USEL UR29, UR12, UR29, !UP1 ;  /* 0x0000001d0c1d7287 */ /* 0x000fe4000c800000 */
[----:B------:R-:W-:Y:S02]  /*1490*/  @UP0 USHF.R.U32.HI UR22, URZ, UR5, UR31 ;  /* 0x00000005ff160299 */ /* 0x000fe4000801161f */
[----:B------:R-:W-:Y:S02]  /*14a0*/  UIMAD UR21, UR21, UR19, URZ ;  /* 0x00000013151572a4 */ /* 0x000fe4000f8e02ff */
[----:B------:R-:W-:Y:S02]  /*14b0*/  USEL UR27, UR20, UR27, !UP3 ;  /* 0x0000001b141b7287 */ /* 0x000fe4000d800000 */
[----:B------:R-:W-:Y:S02]  /*14c0*/  UIMAD UR8, UR22, UR19, URZ ;  /* 0x00000013160872a4 */ /* 0x000fe4000f8e02ff */
[----:B------:R-:W-:-:S02]  /*14d0*/  UISETP.GE.AND UP1, UPT, UR29, UR21, UPT ;  /* 0x000000151d00728c */ /* 0x000fc4000bf26270 */
[----:B------:R-:W-:Y:S02]  /*14e0*/  UIMAD.WIDE.U32 UR24, UR29, UR4, URZ ;  /* 0x000000041d1872a5 */ /* 0x000fe4000f8e00ff */
[----:B------:R-:W-:Y:S02]  /*14f0*/  UISETP.GE.OR UP1, UPT, UR27, UR8, UP1 ;  /* 0x000000081b00728c */ /* 0x000fe40008f26670 */
[----:B------:R-:W-:Y:S02]  /*1500*/  UIMAD.WIDE.U32 UR30, UR27, UR4, URZ ;  /* 0x000000041b1e72a5 */ /* 0x000fe4000f8e00ff */
[----:B------:R-:W-:Y:S02]  /*1510*/  USHF.R.U32.HI UR4, URZ, UR5, UR25 ;  /* 0x00000005ff047299 */ /* 0x000fe40008011619 */
[----:B------:R-:W-:Y:S02]  /*1520*/  UIADD3 UR8, UPT, UPT, -UR29, URZ, URZ ;  /* 0x000000ff1d087290 */ /* 0x000fe4000fffe1ff */
[----:B------:R-:W-:-:S02]  /*1530*/  USEL UR4, UR29, UR4, !UP0 ;  /* 0x000000041d047287 */ /* 0x000fc4000c000000 */
[----:B------:R-:W-:Y:S02]  /*1540*/  UIADD3 UR9, UPT, UPT, -UR27, URZ, URZ ;  /* 0x000000ff1b097290 */ /* 0x000fe4000fffe1ff */
[----:B------:R-:W-:Y:S02]  /*1550*/  @!UP1 USHF.R.U32.HI UR11, URZ, UR5, UR31 ;  /* 0x00000005ff0b9299 */ /* 0x000fe4000801161f */
[----:B------:R-:W-:Y:S02]  /*1560*/  UIADD3 UR5, UPT, UPT, -UR4, URZ, URZ ;  /* 0x000000ff04057290 */ /* 0x000fe4000fffe1ff */
[----:B------:R-:W-:Y:S02]  /*1570*/  @!UP1 USEL UR11, UR27, UR11, !UP0 ;  /* 0x0000000b1b0b9287 */ /* 0x000fe4000c000000 */
[----:B------:R-:W-:Y:S02]  /*1580*/  UIMAD UR5, UR19, UR5, UR29 ;  /* 0x00000005130572a4 */ /* 0x000fe4000f8e021d */
[----:B------:R-:W-:-:S02]  /*1590*/  @!UP1 UIADD3 UR4, UPT, UPT, UR4, -UR11, URZ ;  /* 0x8000000b04049290 */ /* 0x000fc4000fffe0ff */
[----:B------:R-:W-:Y:S02]  /*15a0*/  @!UP1 UIMAD UR5, UR5, UR22, UR11 ;  /* 0x00000016050592a4 */ /* 0x000fe4000f8e020b */
[----:B------:R-:W-:Y:S02]  /*15b0*/  UIMAD UR8, UR10, UR8, UR12 ;  /* 0x000000080a0872a4 */ /* 0x000fe4000f8e020c */
[----:B------:R-:W-:Y:S02]  /*15c0*/  @!UP1 UIMAD UR29, UR4, UR19, UR27 ;  /* 0x00000013041d92a4 */ /* 0x000fe4000f8e021b */
[----:B------:R-:W-:Y:S01]  /*15d0*/  UIMAD UR9, UR17, UR9, UR20 ;  /* 0x00000009110972a4 */ /* 0x000fe2000f8e0214 */
[----:B------:R-:W-:Y:S01]  /*15e0*/  @!UP1 UMOV UR27, UR5 ;  /* 0x00000005001b9c82 */ /* 0x000fe20008000000 */
[----:B------:R-:W-:Y:S02]  /*15f0*/  UIMAD UR12, UR29, UR10, UR8 ;  /* 0x0000000a1d0c72a4 */ /* 0x000fe4000f8e0208 */
[----:B------:R-:W-:-:S12]  /*1600*/  UIMAD UR20, UR27, UR17, UR9 ;  /* 0x000000111b1472a4 */ /* 0x000fd8000f8e0209 */
.L_x_19:
[----:B------:R-:W-:Y:S02]  /*1610*/  UISETP.NE.AND UP0, UPT, UR13, 0x1, UPT ;  /* 0x000000010d00788c */ /* 0x000fe4000bf05270 */
[----:B------:R-:W-:Y:S02]  /*1620*/  UISETP.NE.AND UP3, UPT, UR7, 0x2, UPT ;  /* 0x000000020700788c */ /* 0x000fe4000bf65270 */
[----:B------:R-:W-:Y:S02]  /*1630*/  ULOP3.LUT UR5, UR23, 0x1c00, URZ, 0xc0, !UPT ;  /* 0x00001c0017057892 */ /* 0x000fe4000f8ec0ff */
[----:B------:R-:W-:Y:S02]  /*1640*/  ULOP3.LUT UR4, UR14, 0x380, URZ, 0xc0, !UPT ;  /* 0x000003800e047892 */ /* 0x000fe4000f8ec0ff */
[----:B------:R-:W-:Y:S01]  /*1650*/  ULOP3.LUT UR18, UR18, 0xc0, URZ, 0xc0, !UPT ;  /* 0x000000c012127892 */ /* 0x000fe2000f8ec0ff */
[----:B------:R-:W-:Y:S11]  /*1660*/  BRA.U UP0, `(.L_x_20) ;  /* 0x0000000100407547 */ /* 0x000ff6000b800000 */
[----:B------:R-:W1:Y:S01]  /*1670*/  LDCU.128 UR8, c[0x0][0xf10] ;  /* 0x0001e200ff0877ac */ /* 0x000e620008000c00 */
[----:B------:R-:W3:Y:S01]  /*1680*/  LDCU UR14, c[0x0][0xf0c] ;  /* 0x0001e180ff0e77ac */ /* 0x000ee20008000800 */
[----:B------:R-:W4:Y:S01]  /*1690*/  LDCU UR13, c[0x0][0xf20] ;  /* 0x0001e400ff0d77ac */ /* 0x000f220008000800 */
[----:B-1----:R-:W-:Y:S02]  /*16a0*/  UIMAD.WIDE.U32 UR22, UR20, UR8, URZ ;  /* 0x00000008141672a5 */ /* 0x002fe4000f8e00ff */
[----:B------:R-:W-:Y:S02]  /*16b0*/  UIMAD.WIDE.U32 UR16, UR12, UR11, URZ ;  /* 0x0000000b0c1072a5 */ /* 0x000fe4000f8e00ff */
[----:B---3--:R-:W-:Y:S02]  /*16c0*/  UISETP.NE.AND UP1, UPT, UR14, 0x1, UPT ;  /* 0x000000010e00788c */ /* 0x008fe4000bf25270 */
[----:B------:R-:W-:Y:S01]  /*16d0*/  UISETP.NE.AND UP0, UPT, UR10, 0x1, UPT ;  /* 0x000000010a00788c */ /* 0x000fe2000bf05270 */
[----:B------:R-:W-:Y:S01]  /*16e0*/  UMOV UR11, UR23 ;  /* 0x00000017000b7c82 */ /* 0x000fe20008000000 */
[----:B----4-:R-:W-:-:S02]  /*16f0*/  USHF.R.U32.HI UR13, URZ, UR13, UR17 ;  /* 0x0000000dff0d7299 */ /* 0x010fc40008011611 */
[----:B------:R-:W-:Y:S02]  /*1700*/  USHF.R.U32.HI UR9, URZ, UR9, UR11 ;  /* 0x00000009ff097299 */ /* 0x000fe4000801160b */
[----:B------:R-:W-:Y:S02]  /*1710*/  USEL UR13, UR12, UR13, !UP0 ;  /* 0x0000000d0c0d7287 */ /* 0x000fe4000c000000 */
[----:B------:R-:W-:-:S04]  /*1720*/  USEL UR9, UR20, UR9, !UP1 ;  /* 0x0000000914097287 */ /* 0x000fc8000c800000 */
[----:B------:R-:W-:Y:S02]  /*1730*/  UIADD3 UR8, UPT, UPT, UR9, -UR13, URZ ;  /* 0x8000000d09087290 */ /* 0x000fe4000fffe0ff */
[----:B------:R-:W-:Y:S02]  /*1740*/  UIADD3 UR9, UPT, UPT, -UR9, UR13, URZ ;  /* 0x0000000d09097290 */ /* 0x000fe4000fffe1ff */
[----:B------:R-:W-:Y:S02]  /*1750*/  UIMAD UR12, UR8, UR10, UR12 ;  /* 0x0000000a080c72a4 */ /* 0x000fe4000f8e020c */
[----:B------:R-:W-:-:S12]  /*1760*/  UIMAD UR20, UR9, UR14, UR20 ;  /* 0x0000000e091472a4 */ /* 0x000fd8000f8e0214 */
.L_x_20:
[----:B------:R-:W-:Y:S05]  /*1770*/  BRA.U !UP2, `(.L_x_21) ;  /* 0x000000010a0c7547 */ /* 0x000fea000b800000 */
[----:B------:R-:W-:Y:S01]  /*1780*/  UCGABAR_WAIT ;  /* 0x0000000000007dc7 */ /* 0x000fe20008000000 */
[----:B------:R-:W-:Y:S01]  /*1790*/  CCTL.IVALL ;  /* 0x00000000ff00798f */ /* 0x000fe20002000000 */
[----:B------:R-:W-:Y:S05]  /*17a0*/  BRA `(.L_x_22) ;  /* 0x0000000000047947 */ /* 0x000fea0003800000 */
.L_x_21:
[----:B------:R-:W-:Y:S06]  /*17b0*/  BAR.SYNC.DEFER_BLOCKING 0x0 ;  /* 0x0000000000007b1d */ /* 0x000fec0000010000 */
.L_x_22:
[----:B------:R-:W-:Y:S05]  /*17c0*/  BRA.U UP3, `(.L_x_23) ;  /* 0x0000001903107547 */ /* 0x000fea000b800000 */
[----:B------:R-:W1:Y:S01]  /*17d0*/  LDCU UR29, c[0x0][0x38c] ;  /* 0x00007180ff1d77ac */ /* 0x000e620008000800 */
[----:B------:R-:W3:Y:S01]  /*17e0*/  LDC R8, c[0x0][0x370] ;  /* 0x0000dc00ff087b82 */ /* 0x000ee20000000800 */
[----:B------:R-:W-:Y:S01]  /*17f0*/  PLOP3.LUT P1, PT, PT, PT, UP5, 0x80, 0x8 ;  /* 0x000000000008781c */ /* 0x000fe20003f2f058 */
[----:B------:R-:W-:Y:S01]  /*1800*/  IMAD.MOV.U32 R15, RZ, RZ, 0x1 ;  /* 0x00000001ff0f7424 */ /* 0x000fe200078e00ff */
[----:B------:R-:W-:Y:S01]  /*1810*/  ISETP.EQ.OR P4, PT, R2, RZ, P5 ;  /* 0x000000ff0200720c */ /* 0x000fe20002f82670 */
[----:B------:R-:W-:Y:S01]  /*1820*/  IMAD.MOV.U32 R14, RZ, RZ, RZ ;  /* 0x000000ffff0e7224 */ /* 0x000fe200078e00ff */
[----:B------:R-:W-:Y:S02]  /*1830*/  PLOP3.LUT P1, PT, P1, PT, PT, 0x8, 0x80 ;  /* 0x000000000080781c */ /* 0x000fe40000f2e170 */
[----:B------:R-:W-:Y:S01]  /*1840*/  CS2R R12, SRZ ;  /* 0x00000000000c7805 */ /* 0x000fe2000001ff00 */
[----:B------:R-:W-:Y:S01]  /*1850*/  IMAD.MOV.U32 R11, RZ, RZ, 0x1 ;  /* 0x00000001ff0b7424 */ /* 0x000fe200078e00ff */
[----:B------:R-:W4:Y:S01]  /*1860*/  LDC R0, c[0x0][0x374] ;  /* 0x0000dd00ff007b82 */ /* 0x000f220000000800 */
[----:B------:R-:W2:Y:S01]  /*1870*/  LDCU.64 UR38, c[0x0][0x348] ;  /* 0x00006900ff2677ac */ /* 0x000ea20008000a00 */
[----:B------:R-:W-:Y:S01]  /*1880*/  UMOV UR22, URZ ;  /* 0x000000ff00167c82 */ /* 0x000fe20008000000 */
[----:B-1----:R-:W-:-:S04]  /*1890*/  UIADD3 UR8, UPT, UPT, UR29, 0x7f, URZ ;  /* 0x0000007f1d087890 */ /* 0x002fc8000fffe0ff */
[----:B------:R-:W-:-:S04]  /*18a0*/  USHF.R.S32.HI UR31, URZ, 0x1f, UR8 ;  /* 0x0000001fff1f7899 */ /* 0x000fc80008011408 */
[----:B------:R-:W-:Y:S02]  /*18b0*/  ULEA.HI UR31, UR31, UR8, URZ, 0x7 ;  /* 0x000000081f1f7291 */ /* 0x000fe4000f8f38ff */
[----:B------:R-:W-:Y:S02]  /*18c0*/  UIADD3 UR8, UPT, UPT, UR29, -0x1, URZ ;  /* 0xffffffff1d087890 */ /* 0x000fe4000fffe0ff */
[----:B------:R-:W-:Y:S02]  /*18d0*/  USHF.R.S32.HI UR31, URZ, 0x7, UR31 ;  /* 0x00000007ff1f7899 */ /* 0x000fe4000801141f */
[----:B------:R-:W-:Y:S02]  /*18e0*/  UISETP.GE.U32.AND UP1, UPT, UR8, -0xff, UPT ;  /* 0xffffff010800788c */ /* 0x000fe4000bf26070 */
[----:B------:R-:W-:Y:S02]  /*18f0*/  UISETP.LT.U32.AND UP0, UPT, UR31, 0xa, UPT ;  /* 0x0000000a1f00788c */ /* 0x000fe4000bf01070 */
[----:B------:R-:W-:-:S02]  /*1900*/  UIADD3 UR29, UPT, UPT, UR29, 0xfe, URZ ;  /* 0x000000fe1d1d7890 */ /* 0x000fc4000fffe0ff */
[----:B------:R-:W-:Y:S02]  /*1910*/  USEL UR30, UR31, 0xa, UP0 ;  /* 0x0000000a1f1e7887 */ /* 0x000fe40008000000 */
[----:B------:R-:W-:Y:S02]  /*1920*/  UISETP.NE.AND UP0, UPT, UR7, URZ, UPT ;  /* 0x000000ff0700728c */ /* 0x000fe4000bf05270 */
[----:B------:R-:W-:Y:S02]  /*1930*/  UIADD3 UR14, UPT, UPT, UR30, -0x1, URZ ;  /* 0xffffffff1e0e7890 */ /* 0x000fe4000fffe0ff */
[----:B------:R-:W-:Y:S02]  /*1940*/  @UP1 UIADD3 UR14, UPT, UPT, UR30, URZ, URZ ;  /* 0x000000ff1e0e1290 */ /* 0x000fe4000fffe0ff */
[----:B------:R-:W-:Y:S02]  /*1950*/  USEL UR15, UR15, 0x2, UP0 ;  /* 0x000000020f0f7887 */ /* 0x000fe40008000000 */
[----:B------:R-:W-:-:S02]  /*1960*/  UIADD3 UR23, UPT, UPT, UR31, -UR30, URZ ;  /* 0x8000001e1f177290 */ /* 0x000fc4000fffe0ff */
[----:B--23--:R-:W-:-:S12]  /*1970*/  UIADD3 UR14, UPT, UPT, UR14, 0x1, URZ ;  /* 0x000000010e0e7890 */ /* 0x00cfd8000fffe0ff */
.L_x_47:
[----:B------:R-:W-:Y:S01]  /*1980*/  UISETP.NE.AND UP0, UPT, UR37, URZ, UPT ;  /* 0x000000ff2500728c */ /* 0x000fe2000bf05270 */
[----:B------:R-:W1:Y:S08]  /*1990*/  S2UR UR37, SR_CgaCtaId ;  /* 0x00000000002579c3 */ /* 0x000e700000008800 */
[----:B------:R-:W-:Y:S05]  /*19a0*/  BRA.U UP0, `(.L_x_24) ;  /* 0x0000000100347547 */ /* 0x000fea000b800000 */
[----:B------:R-:W2:Y:S01]  /*19b0*/  S2R R2, SR_CgaCtaId ;  /* 0x0000000000027919 */ /* 0x000ea20000008800 */
[----:B------:R-:W-:-:S04]  /*19c0*/  MOV R3, 0x400 ;  /* 0x0000040000037802 */ /* 0x000fc80000000f00 */
[----:B--2---:R-:W-:Y:S02]  /*19d0*/  LEA R2, R2, R3, 0x18 ;  /* 0x0000000302027211 */ /* 0x004fe400078ec0ff */
[----:B------:R-:W-:-:S03]  /*19e0*/  SHF.L.U32 R3, R11, 0x1f, RZ ;  /* 0x0000001f0b037819 */ /* 0x000fc600000006ff */
[----:B------:R-:W-:-:S04]  /*19f0*/  IMAD R2, R12, 0x8, R2 ;  /* 0x000000080c027824 */ /* 0x000fc800078e0202 */
[----:B------:R-:W2:Y:S02]  /*1a00*/  SYNCS.PHASECHK.TRANS64.TRYWAIT P0, [R2+URZ+0x140], R3 ;  /* 0x00014003020075a7 */ /* 0x000ea400080011ff */
[----:B--2---:R-:W-:Y:S05]  /*1a10*/  @!P0 BRA `(.L_x_25) ;  /* 0x0000007c00648947 */ /* 0x004fea0003800000 */
.L_x_147:
[----:B------:R-:W-:Y:S01]  /*1a20*/  VIADD R12, R12, 0x1 ;  /* 0x000000010c0c7836 */ /* 0x000fe20000000000 */
[----:B------:R2:W-:Y:S04]  /*1a30*/  SYNCS.ARRIVE.TRANS64.A1T0 RZ, [R2+URZ+0x130], RZ ;  /* 0x000130ff02ff79a7 */ /* 0x0005e800081000ff */
[----:B------:R-:W-:-:S04]  /*1a40*/  ISETP.NE.AND P0, PT, R12, 0x2, PT ;  /* 0x000000020c00780c */ /* 0x000fc80003f05270 */
[----:B------:R-:W-:Y:S02]  /*1a50*/  SEL R12, R12, RZ, P0 ;  /* 0x000000ff0c0c7207 */ /* 0x000fe40000000000 */
[----:B--2---:R-:W-:-:S04]  /*1a60*/  SEL R2, RZ, 0x1, P0 ;  /* 0x00000001ff027807 */ /* 0x004fc80000000000 */
[----:B------:R-:W-:-:S07]  /*1a70*/  LOP3.LUT R11, R11, R2, RZ, 0x3c, !PT ;  /* 0x000000020b0b7212 */ /* 0x000fce00078e3cff */
.L_x_24:
[----:B------:R-:W-:Y:S01]  /*1a80*/  UMOV UR7, 0x400 ;  /* 0x0000040000077882 */ /* 0x000fe20000000000 */
[----:B------:R-:W-:Y:S01]  /*1a90*/  SHF.L.U32 R2, R15, 0x1f, RZ ;  /* 0x0000001f0f027819 */ /* 0x000fe200000006ff */
[----:B-1----:R-:W-:Y:S02]  /*1aa0*/  ULEA UR7, UR37, UR7, 0x18 ;  /* 0x0000000725077291 */ /* 0x002fe4000f8ec0ff */
[----:B------:R-:W-:Y:S02]  /*1ab0*/  UISETP.GE.U32.AND UP0, UPT, UR29, 0xff, UPT ;  /* 0x000000ff1d00788c */ /* 0x000fe4000bf06070 */
[----:B------:R-:W-:Y:S02]  /*1ac0*/  ULEA UR8, UR22, UR7, 0x3 ;  /* 0x0000000716087291 */ /* 0x000fe4000f8e18ff */
[----:B------:R-:W-:Y:S02]  /*1ad0*/  ULEA UR35, UR20, UR6, 0x3 ;  /* 0x0000000614237291 */ /* 0x000fe4000f8e18ff */
[----:B------:R-:W-:-:S02]  /*1ae0*/  USHF.L.U32 UR27, UR12, 0x7, URZ ;  /* 0x000000070c1b7899 */ /* 0x000fc400080006ff */
[----:B------:R-:W-:Y:S01]  /*1af0*/  USHF.L.U32 UR35, UR35, 0x4, URZ ;  /* 0x0000000423237899 */ /* 0x000fe200080006ff */
[----:B------:R-:W-:Y:S02]  /*1b00*/  UMOV UR42, URZ ;  /* 0x000000ff002a7c82 */ /* 0x000fe40008000000 */
[----:B------:R1:W2:Y:S01]  /*1b10*/  SYNCS.PHASECHK.TRANS64.TRYWAIT P2, [UR8+0x50], R2 ;  /* 0x00005002ff0075a7 */ /* 0x0002a20008041108 */
[----:B------:R-:W-:Y:S08]  /*1b20*/  BRA.U !UP0, `(.L_x_26) ;  /* 0x0000000508147547 */ /* 0x000ff0000b800000 */
[----:B------:R-:W-:Y:S01]  /*1b30*/  UMOV UR41, URZ ;  /* 0x000000ff00297c82 */ /* 0x000fe20008000000 */
[----:B------:R-:W-:-:S05]  /*1b40*/  UMOV UR40, UR22 ;  /* 0x0000001600287c82 */ /* 0x000fca0008000000 */
.L_x_34:
[----:B------:R-:W-:Y:S01]  /*1b50*/  ULEA UR33, UR40, UR7, 0x3 ;  /* 0x0000000728217291 */ /* 0x000fe2000f8e18ff */
[----:B--2---:R-:W-:Y:S01]  /*1b60*/  @!P5 MOV R3, 0x4800 ;  /* 0x000048000003d802 */ /* 0x004fe20000000f00 */
[----:B--23--:R-:W-:Y:S10]  /*1b70*/  @P2 BRA `(.L_x_27) ;  /* 0x00000000000c2947 */ /* 0x00cff40003800000 */
[----:B------:R-:W-:-:S04]  /*1b80*/  SHF.L.U32 R4, R15, 0x1f, RZ ;  /* 0x0000001f0f047819 */ /* 0x000fc800000006ff */
[----:B------:R-:W2:Y:S02]  /*1b90*/  SYNCS.PHASECHK.TRANS64.TRYWAIT P0, [UR33+0x50], R4 ;  /* 0x00005004ff0075a7 */ /* 0x000ea40008001121 */
[----:B--2---:R-:W-:Y:S05]  /*1ba0*/  @!P0 BRA `(.L_x_28) ;  /* 0x0000007c00148947 */ /* 0x004fea0003800000 */
.L_x_27:
[----:B------:R2:W-:Y:S01]  /*1bb0*/  @!P5 SYNCS.ARRIVE.TRANS64 RZ, [UR33], R3 ;  /* 0x00000003ffffd9a7 */ /* 0x0005e20008000021 */
[----:B------:R-:W-:-:S04]  /*1bc0*/  ULOP3.LUT UR8, UR15, 0x2, URZ, 0xfc, !UPT ;  /* 0x000000020f087892 */ /* 0x000fc8000f8efcff */
[----:B------:R-:W-:-:S09]  /*1bd0*/  UISETP.NE.AND UP0, UPT, UR8, 0x2, UPT ;  /* 0x000000020800788c */ /* 0x000fd2000bf05270 */
[----:B------:R-:W-:Y:S05]  /*1be0*/  BRA.U UP0, `(.L_x_29) ;  /* 0x0000000100047547 */ /* 0x000fea000b800000 */
[----:B------:R-:W-:Y:S05]  /*1bf0*/  BPT.TRAP 0x1 ;  /* 0x000000040000795c */ /* 0x000fea0000300000 */
.L_x_29:
[----:B------:R-:W-:Y:S04]  /*1c00*/  BSSY.RECONVERGENT B0, `(.L_x_30) ;  /* 0x0000003000007945 */ /* 0x000fe80003800200 */
[----:B------:R-:W-:Y:S05]  /*1c10*/  @P4 BRA `(.L_x_31) ;  /* 0x0000000000044947 */ /* 0x000fea0003800000 */
[----:B------:R-:W-:Y:S05]  /*1c20*/  BPT.TRAP 0x1 ;  /* 0x000000040000795c */ /* 0x000fea0000300000 */
.L_x_31:
[----:B------:R-:W-:Y:S05]  /*1c30*/  BSYNC.RECONVERGENT B0 ;  /* 0x0000000000007941 */ /* 0x000fea0003800200 */
.L_x_30:
[----:B------:R-:W-:Y:S01]  /*1c40*/  UIADD3 UR22, UPT, UPT, UR40, 0x1, URZ ;  /* 0x0000000128167890 */ /* 0x000fe2000fffe0ff */
[----:B------:R-:W-:Y:S01]  /*1c50*/  BSSY.RECONVERGENT B0, `(.L_x_32) ;  /* 0x000002d000007945 */ /* 0x000fe20003800200 */
[----:B------:R-:W-:Y:S02]  /*1c60*/  ELECT P0, URZ, PT ;  /* 0x0000000000ff782f */ /* 0x000fe40003800000 */
[----:B------:R-:W-:-:S04]  /*1c70*/  UISETP.NE.AND UP0, UPT, UR22, 0xa, UPT ;  /* 0x0000000a1600788c */ /* 0x000fc8000bf05270 */
[----:B------:R-:W-:Y:S02]  /*1c80*/  USEL UR9, URZ, 0x1, UP0 ;  /* 0x00000001ff097887 */ /* 0x000fe40008000000 */
[----:B------:R-:W-:-:S04]  /*1c90*/  USEL UR22, UR22, URZ, UP0 ;  /* 0x000000ff16167287 */ /* 0x000fc80008000000 */
[----:B------:R-:W-:Y:S01]  /*1ca0*/  ULEA UR8, UR22, UR7, 0x3 ;  /* 0x0000000716087291 */ /* 0x000fe2000f8e18ff */
[----:B------:R-:W-:-:S04]  /*1cb0*/  LOP3.LUT R15, R15, UR9, RZ, 0x3c, !PT ;  /* 0x000000090f0f7c12 */ /* 0x000fc8000f8e3cff */
[----:B-1----:R-:W-:-:S04]  /*1cc0*/  SHF.L.U32 R2, R15, 0x1f, RZ ;  /* 0x0000001f0f027819 */ /* 0x002fc800000006ff */
[----:B------:R1:W3:Y:S01]  /*1cd0*/  SYNCS.PHASECHK.TRANS64.TRYWAIT P2, [UR8+0x50], R2 ;  /* 0x00005002ff0075a7 */ /* 0x0002e20008041108 */
[----:B------:R-:W-:Y:S05]  /*1ce0*/  @!P0 BRA `(.L_x_33) ;  /* 0x00000000008c8947 */ /* 0x000fea0003800000 */
[----:B------:R-:W-:Y:S02]  /*1cf0*/  USHF.L.U32 UR24, UR40, 0xd, URZ ;  /* 0x0000000d28187899 */ /* 0x000fe400080006ff */
[----:B------:R-:W-:Y:S02]  /*1d00*/  USHF.L.U32 UR8, UR40, 0xa, URZ ;  /* 0x0000000a28087899 */ /* 0x000fe400080006ff */
[----:B------:R-:W-:Y:S02]  /*1d10*/  UIADD3 UR52, UP3, UPT, UR38, 0x80, URZ ;  /* 0x0000008026347890 */ /* 0x000fe4000ff7e0ff */
[----:B------:R-:W-:Y:S02]  /*1d20*/  ULOP3.LUT UR32, UR24, UR5, URZ, 0xfc, !UPT ;  /* 0x0000000518207292 */ /* 0x000fe4000f8efcff */
[----:B------:R-:W-:Y:S02]  /*1d30*/  UIADD3 UR50, UP2, UPT, UR38, 0x180, URZ ;  /* 0x0000018026327890 */ /* 0x000fe4000ff5e0ff */
[----:B------:R-:W-:-:S02]  /*1d40*/  UIADD3 UR48, UP1, UPT, UR38, 0x280, URZ ;  /* 0x0000028026307890 */ /* 0x000fc4000ff3e0ff */
[----:B------:R-:W-:Y:S02]  /*1d50*/  USHF.L.U32 UR11, UR41, 0x1, URZ ;  /* 0x00000001290b7899 */ /* 0x000fe400080006ff */
[----:B------:R-:W-:Y:S02]  /*1d60*/  ULOP3.LUT UR16, UR4, UR8, URZ, 0xfc, !UPT ;  /* 0x0000000804107292 */ /* 0x000fe4000f8efcff */
[----:B------:R-:W-:Y:S02]  /*1d70*/  UIADD3 UR46, UP0, UPT, UR38, 0x380, URZ ;  /* 0x00000380262e7890 */ /* 0x000fe4000ff1e0ff */
[----:B------:R-:W-:Y:S02]  /*1d80*/  USHF.L.U32 UR34, UR41, 0x7, URZ ;  /* 0x0000000729227899 */ /* 0x000fe400080006ff */
[----:B------:R-:W-:Y:S02]  /*1d90*/  UIADD3.X UR53, UPT, UPT, URZ, UR39, URZ, UP3, !UPT ;  /* 0x00000027ff357290 */ /* 0x000fe40009ffe4ff */
[----:B------:R-:W-:-:S02]  /*1da0*/  UIADD3 UR32, UPT, UPT, UR7, 0x8400, UR32 ;  /* 0x0000840007207890 */ /* 0x000fc4000fffe020 */
[----:B------:R-:W-:Y:S02]  /*1db0*/  UIADD3.X UR51, UPT, UPT, URZ, UR39, URZ, UP2, !UPT ;  /* 0x00000027ff337290 */ /* 0x000fe400097fe4ff */
[----:B------:R-:W-:Y:S02]  /*1dc0*/  UIADD3 UR24, UPT, UPT, UR7, 0x1c400, UR24 ;  /* 0x0001c40007187890 */ /* 0x000fe4000fffe018 */
[----:B------:R-:W-:Y:S02]  /*1dd0*/  UIADD3.X UR49, UPT, UPT, URZ, UR39, URZ, UP1, !UPT ;  /* 0x00000027ff317290 */ /* 0x000fe40008ffe4ff */
[----:B------:R-:W-:Y:S02]  /*1de0*/  ULEA.HI UR19, UR6, UR11, URZ, 0x1e ;  /* 0x0000000b06137291 */ /* 0x000fe4000f8ff0ff */
[----:B------:R-:W-:Y:S02]  /*1df0*/  UIADD3 UR16, UPT, UPT, UR7, 0x30400, UR16 ;  /* 0x0003040007107890 */ /* 0x000fe4000fffe010 */
[----:B------:R-:W-:-:S02]  /*1e00*/  UIADD3.X UR47, UPT, UPT, URZ, UR39, URZ, UP0, !UPT ;  /* 0x00000027ff2f7290 */ /* 0x000fc400087fe4ff */
[----:B------:R-:W-:Y:S01]  /*1e10*/  UIADD3 UR8, UPT, UPT, UR7, 0x32c00, UR8 ;  /* 0x00032c0007087890 */ /* 0x000fe2000fffe008 */
[----:B------:R-:W-:Y:S01]  /*1e20*/  UMOV UR42, 0xff0000 ;  /* 0x00ff0000002a7882 */ /* 0x000fe20000000000 */
[----:B------:R-:W-:Y:S01]  /*1e30*/  UMOV UR44, 0x0 ;  /* 0x00000000002c7882 */ /* 0x000fe20000000000 */
[----:B------:R-:W-:Y:S01]  /*1e40*/  UMOV UR45, 0x10000000 ;  /* 0x10000000002d7882 */ /* 0x000fe20000000000 */
[----:B------:R-:W-:Y:S01]  /*1e50*/  UMOV UR25, UR33 ;  /* 0x0000002100197c82 */ /* 0x000fe20008000000 */
[----:B------:R-:W-:Y:S01]  /*1e60*/  UMOV UR28, UR36 ;  /* 0x00000024001c7c82 */ /* 0x000fe20008000000 */
[----:B------:R-:W-:Y:S01]  /*1e70*/  UMOV UR26, UR34 ;  /* 0x00000022001a7c82 */ /* 0x000fe20008000000 */
[----:B------:R-:W-:Y:S01]  /*1e80*/  UMOV UR17, UR33 ;  /* 0x0000002100117c82 */ /* 0x000fe20008000000 */
[----:B------:R-:W-:Y:S01]  /*1e90*/  UMOV UR21, UR36 ;  /* 0x0000002400157c82 */ /* 0x000fe20008000000 */
[----:B------:R1:W-:Y:S01]  /*1ea0*/  UTMALDG.3D.MULTICAST [UR32], [UR52], UR42, desc[UR44] ;  /* 0x00002c20340073b4 */ /* 0x0003e2000801182a */
[----:B------:R-:W-:Y:S01]  /*1eb0*/  UMOV UR10, URZ ;  /* 0x000000ff000a7c82 */ /* 0x000fe20008000000 */
[----:B------:R-:W-:Y:S01]  /*1ec0*/  UMOV UR9, UR33 ;  /* 0x0000002100097c82 */ /* 0x000fe20008000000 */
[----:B------:R-:W-:Y:S01]  /*1ed0*/  UMOV UR13, UR36 ;  /* 0x00000024000d7c82 */ /* 0x000fe20008000000 */
[----:B------:R1:W-:Y:S01]  /*1ee0*/  UTMALDG.3D [UR24], [UR50], desc[UR44] ;  /* 0x00002c18320075b4 */ /* 0x0003e20008011000 */
[----:B------:R1:W-:Y:S01]  /*1ef0*/  UTMALDG.4D.MULTICAST [UR16], [UR48], UR42, desc[UR44] ;  /* 0x00002c10300073b4 */ /* 0x0003e2000801982a */
[----:B------:R1:W-:Y:S02]  /*1f00*/  UTMALDG.4D [UR8], [UR46], desc[UR44] ;  /* 0x00002c082e0075b4 */ /* 0x0003e40008019000 */
[----:B-1----:R-:W-:Y:S01]  /*1f10*/  NOP ;  /* 0x0000000000007918 */ /* 0x002fe20000000000 */
.L_x_33:
[----:B------:R-:W-:Y:S05]  /*1f20*/  BSYNC.RECONVERGENT B0 ;  /* 0x0000000000007941 */ /* 0x000fea0003800200 */
.L_x_32:
[----:B------:R-:W-:Y:S01]  /*1f30*/  UIADD3 UR41, UPT, UPT, UR41, 0x1, URZ ;  /* 0x0000000129297890 */ /* 0x000fe2000fffe0ff */
[----:B------:R-:W-:Y:S01]  /*1f40*/  UMOV UR40, UR22 ;  /* 0x0000001600287c82 */ /* 0x000fe20008000000 */
[----:B------:R-:W-:Y:S02]  /*1f50*/  UMOV UR42, UR14 ;  /* 0x0000000e002a7c82 */ /* 0x000fe40008000000 */
[----:B------:R-:W-:-:S09]  /*1f60*/  UISETP.NE.AND UP0, UPT, UR41, UR14, UPT ;  /* 0x0000000e2900728c */ /* 0x000fd2000bf05270 */
[----:B------:R-:W-:Y:S05]  /*1f70*/  BRA.U UP0, `(.L_x_34) ;  /* 0xfffffff900f47547 */ /* 0x000fea000b83ffff */
.L_x_26:
[----:B------:R-:W-:Y:S01]  /*1f80*/  ULEA UR8, UR22, UR7, 0x3 ;  /* 0x0000000716087291 */ /* 0x000fe2000f8e18ff */
[----:B-1----:R-:W-:Y:S01]  /*1f90*/  SHF.L.U32 R2, R15, 0x1f, RZ ;  /* 0x0000001f0f027819 */ /* 0x002fe200000006ff */
[----:B------:R-:W-:Y:S01]  /*1fa0*/  @!P1 SYNCS.ARRIVE.TRANS64.A1T0 RZ, [UR7+0xe8], RZ ;  /* 0x0000e8ffffff99a7 */ /* 0x000fe20008100007 */
[----:B------:R-:W-:-:S06]  /*1fb0*/  UISETP.GT.AND UP0, UPT, UR31, UR30, UPT ;  /* 0x0000001e1f00728c */ /* 0x000fcc000bf04270 */
[----:B------:R1:W1:Y:S03]  /*1fc0*/  SYNCS.PHASECHK.TRANS64.TRYWAIT P1, [UR8+0x50], R2 ;  /* 0x00005002ff0075a7 */ /* 0x0002660008021108 */
[----:B------:R-:W-:Y:S05]  /*1fd0*/  BRA.U !UP0, `(.L_x_35) ;  /* 0x0000000508107547 */ /* 0x000fea000b800000 */
[----:B------:R-:W-:Y:S01]  /*1fe0*/  UIADD3 UR40, UPT, UPT, UR23, UR42, URZ ;  /* 0x0000002a17287290 */ /* 0x000fe2000fffe0ff */
[----:B------:R-:W-:-:S11]  /*1ff0*/  UMOV UR41, UR22 ;  /* 0x0000001600297c82 */ /* 0x000fd60008000000 */
.L_x_43:
[----:B------:R-:W-:Y:S01]  /*2000*/  ULEA UR33, UR41, UR7, 0x3 ;  /* 0x0000000729217291 */ /* 0x000fe2000f8e18ff */
[----:B--2---:R-:W-:Y:S01]  /*2010*/  @!P5 MOV R3, 0x4800 ;  /* 0x000048000003d802 */ /* 0x004fe20000000f00 */
[----:B-1----:R-:W-:Y:S10]  /*2020*/  @P1 BRA `(.L_x_36) ;  /* 0x00000000000c1947 */ /* 0x002ff40003800000 */
[----:B------:R-:W-:-:S04]  /*2030*/  SHF.L.U32 R4, R15, 0x1f, RZ ;  /* 0x0000001f0f047819 */ /* 0x000fc800000006ff */
[----:B------:R-:W1:Y:S02]  /*2040*/  SYNCS.PHASECHK.TRANS64.TRYWAIT P0, [UR33+0x50], R4 ;  /* 0x00005004ff0075a7 */ /* 0x000e640008001121 */
[----:B-1----:R-:W-:Y:S05]  /*2050*/  @!P0 BRA `(.L_x_37) ;  /* 0x0000007800008947 */ /* 0x002fea0003800000 */
.L_x_36:
[----:B------:R2:W-:Y:S01]  /*2060*/  @!P5 SYNCS.ARRIVE.TRANS64 RZ, [UR33], R3 ;  /* 0x00000003ffffd9a7 */ /* 0x0005e20008000021 */
[----:B------:R-:W-:-:S04]  /*2070*/  ULOP3.LUT UR8, UR15, 0x2, URZ, 0xfc, !UPT ;  /* 0x000000020f087892 */ /* 0x000fc8000f8efcff */
[----:B------:R-:W-:-:S09]  /*2080*/  UISETP.NE.AND UP0, UPT, UR8, 0x2, UPT ;  /* 0x000000020800788c */ /* 0x000fd2000bf05270 */
[----:B------:R-:W-:Y:S05]  /*2090*/  BRA.U UP0, `(.L_x_38) ;  /* 0x0000000100047547 */ /* 0x000fea000b800000 */
[----:B------:R-:W-:Y:S05]  /*20a0*/  BPT.TRAP 0x1 ;  /* 0x000000040000795c */ /* 0x000fea0000300000 */
.L_x_38:
[----:B------:R-:W-:Y:S04]  /*20b0*/  BSSY.RECONVERGENT B0, `(.L_x_39) ;  /* 0x0000003000007945 */ /* 0x000fe80003800200 */
[----:B------:R-:W-:Y:S05]  /*20c0*/  @P4 BRA `(.L_x_40) ;  /* 0x0000000000044947 */ /* 0x000fea0003800000 */
[----:B------:R-:W-:Y:S05]  /*20d0*/  BPT.TRAP 0x1 ;  /* 0x000000040000795c */ /* 0x000fea0000300000 */
.L_x_40:
[----:B------:R-:W-:Y:S05]  /*20e0*/  BSYNC.RECONVERGENT B0 ;  /* 0x0000000000007941 */ /* 0x000fea0003800200 */
.L_x_39:
        /* <DEDUP_REMOVED lines=9> */
[----:B------:R1:W1:Y:S01]  /*2180*/  SYNCS.PHASECHK.TRANS64.TRYWAIT P1, [UR8+0x50], R2 ;  /* 0x00005002ff0075a7 */ /* 0x0002620008021108 */
        /* <DEDUP_REMOVED lines=18> */
[----:B------:R-:W-:-:S02]  /*22b0*/  UIADD3 UR8, UPT, UPT, UR7, 0x32c00, UR8 ;  /* 0x00032c0007087890 */ /* 0x000fc4000fffe008 */
[----:B------:R-:W-:Y:S01]  /*22c0*/  UIADD3.X UR47, UPT, UPT, URZ, UR39, URZ, UP0, !UPT ;  /* 0x00000027ff2f7290 */ /* 0x000fe200087fe4ff */
        /* <DEDUP_REMOVED lines=14> */
[----:B------:R1:W-:Y:S01]  /*23b0*/  UTMALDG.4D [UR8], [UR46], desc[UR44] ;  /* 0x00002c082e0075b4 */ /* 0x0003e20008019000 */
[----:B------:R-:W-:Y:S01]  /*23c0*/  NOP ;  /* 0x0000000000007918 */ /* 0x000fe20000000000 */
.L_x_42:
[----:B-1----:R-:W-:Y:S05]  /*23d0*/  BSYNC.RECONVERGENT B0 ;  /* 0x0000000000007941 */ /* 0x002fea0003800200 */
.L_x_41:
[----:B------:R-:W-:Y:S01]  /*23e0*/  UIADD3 UR42, UPT, UPT, UR42, 0x1, URZ ;  /* 0x000000012a2a7890 */ /* 0x000fe2000fffe0ff */
[----:B------:R-:W-:-:S03]  /*23f0*/  UMOV UR41, UR22 ;  /* 0x0000001600297c82 */ /* 0x000fc60008000000 */
[----:B------:R-:W-:-:S09]  /*2400*/  UISETP.NE.AND UP0, UPT, UR42, UR40, UPT ;  /* 0x000000282a00728c */ /* 0x000fd2000bf05270 */
[----:B------:R-:W-:Y:S05]  /*2410*/  BRA.U UP0, `(.L_x_43) ;  /* 0xfffffff900f87547 */ /* 0x000fea000b83ffff */
.L_x_35:
[C---:B-1----:R-:W-:Y:S01]  /*2420*/  LEA R2, R14.reuse, UR7, 0x3 ;  /* 0x000000070e027c11 */ /* 0x042fe2000f8e18ff */
[----:B------:R-:W-:Y:S01]  /*2430*/  NOP ;  /* 0x0000000000007918 */ /* 0x000fe20000000000 */
[----:B--2---:R-:W-:Y:S02]  /*2440*/  SHF.L.U32 R3, R13, 0x1f, RZ ;  /* 0x0000001f0d037819 */ /* 0x004fe400000006ff */
[----:B------:R-:W-:Y:S02]  /*2450*/  LEA R4, R14, UR7, 0x4 ;  /* 0x000000070e047c11 */ /* 0x000fe4000f8e20ff */
[----:B------:R-:W1:Y:S02]  /*2460*/  SYNCS.PHASECHK.TRANS64.TRYWAIT P0, [R2+URZ+0xf0], R3 ;  /* 0x0000f003020075a7 */ /* 0x000e6400080011ff */
[----:B-1----:R-:W-:Y:S05]  /*2470*/  @!P0 BRA `(.L_x_44) ;  /* 0x0000007400108947 */ /* 0x002fea0003800000 */
.L_x_150:
[----:B------:R-:W3:Y:S01]  /*2480*/  LDS.128 R4, [R4+0x160] ;  /* 0x0001600004047984 */ /* 0x000ee20000000c00 */
[----:B------:R-:W-:Y:S01]  /*2490*/  ISETP.GE.AND P0, PT, R40, 0x1, PT ;  /* 0x000000012800780c */ /* 0x000fe20003f06270 */
[----:B-1----:R-:W-:Y:S01]  /*24a0*/  VIADD R2, R2, 0x100 ;  /* 0x0000010002027836 */ /* 0x002fe20000000000 */
[----:B------:R-:W-:Y:S01]  /*24b0*/  @!PT LDS RZ, [RZ] ;  /* 0x00000000fffff984 */ /* 0x000fe20000000800 */
[----:B------:R-:W-:Y:S01]  /*24c0*/  @!PT LDS RZ, [RZ] ;  /* 0x00000000fffff984 */ /* 0x000fe20000000800 */
[----:B------:R-:W-:Y:S01]  /*24d0*/  @!PT LDS RZ, [RZ] ;  /* 0x00000000fffff984 */ /* 0x000fe20000000800 */
[----:B------:R-:W-:Y:S01]  /*24e0*/  @!PT LDS RZ, [RZ] ;  /* 0x00000000fffff984 */ /* 0x000fe20000000800 */
[----:B------:R1:W-:Y:S06]  /*24f0*/  MEMBAR.ALL.CTA ;  /* 0x0000000000007992 */ /* 0x0003ec0000008000 */
[----:B-1----:R-:W1:Y:S01]  /*2500*/  FENCE.VIEW.ASYNC.S ;  /* 0x00000000000073c6 */ /* 0x002e620000000000 */
[----:B------:R-:W-:-:S04]  /*2510*/  PRMT R2, RZ, 0x654, R2 ;  /* 0x00000654ff027816 */ /* 0x000fc80000000002 */
[----:B-1----:R1:W-:Y:S01]  /*2520*/  SYNCS.ARRIVE.TRANS64.RED.A1T0 RZ, [R2+URZ], RZ ;  /* 0x000000ff02ff79a7 */ /* 0x0023e200081004ff */
[----:B---3--:R-:W-:-:S13]  /*2530*/  LOP3.LUT P2, RZ, R6, 0x1, RZ, 0xc0, !PT ;  /* 0x0000000106ff7812 */ /* 0x008fda000784c0ff */
[----:B------:R-:W-:Y:S01]  /*2540*/  @P2 SHF.R.U32.HI R3, RZ, 0x10, R5 ;  /* 0x00000010ff032819 */ /* 0x000fe20000011605 */
[----:B------:R-:W-:Y:S01]  /*2550*/  VOTEU.ANY UP0, P2 ;  /* 0x0000000000ff7886 */ /* 0x000fe20001000100 */
[----:B------:R-:W-:Y:S02]  /*2560*/  @P2 MOV R10, R4 ;  /* 0x00000004000a2202 */ /* 0x000fe40000000f00 */
[----:B------:R-:W-:Y:S02]  /*2570*/  @P2 R2UR.BROADCAST UR8, R3 ;  /* 0x00000000030822ca */ /* 0x000fe400008e0000 */
[----:B------:R-:W-:-:S11]  /*2580*/  @P2 LOP3.LUT R9, R5, 0xffff, RZ, 0xc0, !PT ;  /* 0x0000ffff05092812 */ /* 0x000fd600078ec0ff */
[----:B------:R-:W-:Y:S01]  /*2590*/  @UP0 UMOV UR36, UR8 ;  /* 0x0000000800240c82 */ /* 0x000fe20008000000 */
[----:B-1----:R-:W-:Y:S05]  /*25a0*/  @!P0 BRA `(.L_x_45) ;  /* 0x0000000000b88947 */ /* 0x002fea0003800000 */
[----:B------:R-:W4:Y:S01]  /*25b0*/  LDC.64 R4, c[0x0][0xf18] ;  /* 0x0003c600ff047b82 */ /* 0x000f220000000a00 */
[----:B------:R-:W-:-:S07]  /*25c0*/  ISETP.NE.AND P3, PT, R40, 0x1, PT ;  /* 0x000000012800780c */ /* 0x000fce0003f65270 */
[----:B------:R-:W1:Y:S08]  /*25d0*/  LDC.64 R6, c[0x0][0xf10] ;  /* 0x0003c400ff067b82 */ /* 0x000e700000000a00 */
[----:B------:R-:W2:Y:S08]  /*25e0*/  LDC R16, c[0x0][0xf20] ;  /* 0x0003c800ff107b82 */ /* 0x000eb00000000800 */
[----:B------:R-:W3:Y:S01]  /*25f0*/  LDC R17, c[0x0][0xf0c] ;  /* 0x0003c300ff117b82 */ /* 0x000ee20000000800 */
[----:B----4-:R-:W-:Y:S01]  /*2600*/  IMAD.HI.U32 R19, R0, R5, RZ ;  /* 0x0000000500137227 */ /* 0x010fe200078e00ff */
[----:B------:R-:W-:-:S03]  /*2610*/  ISETP.NE.AND P0, PT, R4, 0x1, PT ;  /* 0x000000010400780c */ /* 0x000fc60003f05270 */
[----:B------:R-:W-:-:S03]  /*2620*/  IMAD.HI.U32 R5, R9, R5, RZ ;  /* 0x0000000509057227 */ /* 0x000fc600078e00ff */
[----:B------:R-:W4:Y:S01]  /*2630*/  LDC.64 R2, c[0x0][0xf28] ;  /* 0x0003ca00ff027b82 */ /* 0x000f220000000a00 */
[----:B-1----:R-:W-:-:S04]  /*2640*/  IMAD.HI.U32 R20, R8, R6, RZ ;  /* 0x0000000608147227 */ /* 0x002fc800078e00ff */
[----:B------:R-:W-:Y:S01]  /*2650*/  IMAD.HI.U32 R21, R10, R6, RZ ;  /* 0x000000060a157227 */ /* 0x000fe200078e00ff */
[----:B------:R-:W-:Y:S02]  /*2660*/  SHF.R.U32.HI R20, RZ, R7, R20 ;  /* 0x00000007ff147219 */ /* 0x000fe40000011614 */
[-C--:B--2---:R-:W-:Y:S02]  /*2670*/  SHF.R.U32.HI R19, RZ, R16.reuse, R19 ;  /* 0x00000010ff137219 */ /* 0x084fe40000011613 */
[----:B------:R-:W-:Y:S02]  /*2680*/  SHF.R.U32.HI R5, RZ, R16, R5 ;  /* 0x00000010ff057219 */ /* 0x000fe40000011605 */
[----:B------:R-:W-:Y:S02]  /*2690*/  SEL R19, R0, R19, !P0 ;  /* 0x0000001300137207 */ /* 0x000fe40004000000 */
[----:B------:R-:W-:Y:S02]  /*26a0*/  SHF.R.U32.HI R21, RZ, R7, R21 ;  /* 0x00000007ff157219 */ /* 0x000fe40000011615 */
[----:B---3--:R-:W-:-:S02]  /*26b0*/  ISETP.NE.AND P1, PT, R17, 0x1, PT ;  /* 0x000000011100780c */ /* 0x008fc40003f25270 */
[----:B------:R-:W-:Y:S02]  /*26c0*/  SEL R5, R9, R5, !P0 ;  /* 0x0000000509057207 */ /* 0x000fe40004000000 */
[----:B------:R-:W-:Y:S02]  /*26d0*/  SEL R20, R8, R20, !P1 ;  /* 0x0000001408147207 */ /* 0x000fe40004800000 */
[----:B------:R-:W-:Y:S01]  /*26e0*/  SEL R21, R10, R21, !P1 ;  /* 0x000000150a157207 */ /* 0x000fe20004800000 */
[----:B----4-:R-:W-:-:S04]  /*26f0*/  IMAD.HI.U32 R18, R19, R2, RZ ;  /* 0x0000000213127227 */ /* 0x010fc800078e00ff */
[----:B------:R-:W-:Y:S01]  /*2700*/  IMAD.HI.U32 R6, R20, R2, RZ ;  /* 0x0000000214067227 */ /* 0x000fe200078e00ff */
[----:B------:R-:W-:-:S04]  /*2710*/  @P3 SHF.R.U32.HI R19, RZ, R3, R18 ;  /* 0x00000003ff133219 */ /* 0x000fc80000011612 */
[----:B------:R-:W-:Y:S01]  /*2720*/  @P3 SHF.R.U32.HI R20, RZ, R3, R6 ;  /* 0x00000003ff143219 */ /* 0x000fe20000011606 */
[----:B------:R-:W-:-:S04]  /*2730*/  IMAD R19, R40, R19, RZ ;  /* 0x0000001328137224 */ /* 0x000fc800078e02ff */
[----:B------:R-:W-:Y:S01]  /*2740*/  IMAD R6, R40, R20, RZ ;  /* 0x0000001428067224 */ /* 0x000fe200078e02ff */
[----:B------:R-:W-:-:S04]  /*2750*/  ISETP.GE.AND P0, PT, R5, R19, PT ;  /* 0x000000130500720c */ /* 0x000fc80003f06270 */
[----:B------:R-:W-:Y:S01]  /*2760*/  ISETP.GE.OR P0, PT, R21, R6, P0 ;  /* 0x000000061500720c */ /* 0x000fe20000706670 */
[----:B------:R-:W-:-:S05]  /*2770*/  IMAD.HI.U32 R6, R5, R2, RZ ;  /* 0x0000000205067227 */ /* 0x000fca00078e00ff */
[----:B------:R-:W-:-:S04]  /*2780*/  SHF.R.U32.HI R6, RZ, R3, R6 ;  /* 0x00000003ff067219 */ /* 0x000fc80000011606 */
[----:B------:R-:W-:-:S03]  /*2790*/  SEL R6, R5, R6, !P3 ;  /* 0x0000000605067207 */ /* 0x000fc60005800000 */
[----:B------:R-:W-:-:S04]  /*27a0*/  @!P0 IMAD.HI.U32 R7, R21, R2, RZ ;  /* 0x0000000215078227 */ /* 0x000fc800078e00ff */
[----:B------:R-:W-:Y:S01]  /*27b0*/  IMAD.MOV R2, RZ, RZ, -R6 ;  /* 0x000000ffff027224 */ /* 0x000fe200078e0a06 */
[----:B------:R-:W-:Y:S02]  /*27c0*/  @!P0 SHF.R.U32.HI R3, RZ, R3, R7 ;  /* 0x00000003ff038219 */ /* 0x000fe40000011607 */
[----:B------:R-:W-:Y:S01]  /*27d0*/  IADD3 R7, PT, PT, -R5, RZ, RZ ;  /* 0x000000ff05077210 */ /* 0x000fe20007ffe1ff */
[----:B------:R-:W-:Y:S01]  /*27e0*/  IMAD R2, R40, R2, R5 ;  /* 0x0000000228027224 */ /* 0x000fe200078e0205 */
[----:B------:R-:W-:-:S03]  /*27f0*/  @!P0 SEL R3, R21, R3, !P3 ;  /* 0x0000000315038207 */ /* 0x000fc60005800000 */
[----:B------:R-:W-:Y:S02]  /*2800*/  IMAD R7, R4, R7, R9 ;  /* 0x0000000704077224 */ /* 0x000fe400078e0209 */
[--C-:B------:R-:W-:Y:S02]  /*2810*/  @!P0 IMAD.IADD R6, R6, 0x1, -R3.reuse ;  /* 0x0000000106068824 */ /* 0x100fe400078e0a03 */
[----:B------:R-:W-:Y:S01]  /*2820*/  @!P0 IMAD R3, R2, R20, R3 ;  /* 0x0000001402038224 */ /* 0x000fe200078e0203 */
[----:B------:R-:W-:Y:S01]  /*2830*/  IADD3 R2, PT, PT, -R21, RZ, RZ ;  /* 0x000000ff15027210 */ /* 0x000fe20007ffe1ff */
[----:B------:R-:W-:Y:S02]  /*2840*/  @!P0 IMAD R5, R40, R6, R21 ;  /* 0x0000000628058224 */ /* 0x000fe400078e0215 */
[----:B------:R-:W-:Y:S02]  /*2850*/  @!P0 IMAD.MOV.U32 R21, RZ, RZ, R3 ;  /* 0x000000ffff158224 */ /* 0x000fe400078e0003 */
[----:B------:R-:W-:-:S02]  /*2860*/  IMAD R2, R17, R2, R10 ;  /* 0x0000000211027224 */ /* 0x000fc400078e020a */
[----:B------:R-:W-:Y:S02]  /*2870*/  IMAD R9, R5, R4, R7 ;  /* 0x0000000405097224 */ /* 0x000fe400078e0207 */
[----:B------:R-:W-:Y:S02]  /*2880*/  IMAD R10, R21, R17, R2 ;  /* 0x00000011150a7224 */ /* 0x000fe400078e0202 */
.L_x_45:
[----:B------:R-:W1:Y:S02]  /*2890*/  LDCU UR8, c[0x0][0xf30] ;  /* 0x0001e600ff0877ac */ /* 0x000e640008000800 */
[----:B-1----:R-:W-:-:S09]  /*28a0*/  UISETP.NE.AND UP0, UPT, UR8, 0x1, UPT ;  /* 0x000000010800788c */ /* 0x002fd2000bf05270 */
[----:B------:R-:W-:Y:S05]  /*28b0*/  BRA.U UP0, `(.L_x_46) ;  /* 0x0000000100407547 */ /* 0x000fea000b800000 */
[----:B------:R-:W1:Y:S08]  /*28c0*/  LDC.64 R4, c[0x0][0xf10] ;  /* 0x0003c400ff047b82 */ /* 0x000e700000000a00 */
[----:B------:R-:W2:Y:S08]  /*28d0*/  LDC.64 R2, c[0x0][0xf18] ;  /* 0x0003c600ff027b82 */ /* 0x000eb00000000a00 */
[----:B------:R-:W3:Y:S08]  /*28e0*/  LDC R6, c[0x0][0xf20] ;  /* 0x0003c800ff067b82 */ /* 0x000ef00000000800 */
[----:B------:R-:W4:Y:S01]  /*28f0*/  LDC R7, c[0x0][0xf0c] ;  /* 0x0003c300ff077b82 */ /* 0x000f220000000800 */
[----:B-1----:R-:W-:-:S05]  /*2900*/  IMAD.HI.U32 R4, R10, R4, RZ ;  /* 0x000000040a047227 */ /* 0x002fca00078e00ff */
[----:B------:R-:W-:Y:S01]  /*2910*/  SHF.R.U32.HI R4, RZ, R5, R4 ;  /* 0x00000005ff047219 */ /* 0x000fe20000011604 */
[----:B--2---:R-:W-:Y:S01]  /*2920*/  IMAD.HI.U32 R3, R9, R3, RZ ;  /* 0x0000000309037227 */ /* 0x004fe200078e00ff */
[----:B------:R-:W-:-:S04]  /*2930*/  ISETP.NE.AND P0, PT, R2, 0x1, PT ;  /* 0x000000010200780c */ /* 0x000fc80003f05270 */
[----:B---3--:R-:W-:-:S04]  /*2940*/  SHF.R.U32.HI R3, RZ, R6, R3 ;  /* 0x00000006ff037219 */ /* 0x008fc80000011603 */
[----:B------:R-:W-:Y:S02]  /*2950*/  SEL R3, R9, R3, !P0 ;  /* 0x0000000309037207 */ /* 0x000fe40004000000 */
[----:B----4-:R-:W-:-:S04]  /*2960*/  ISETP.NE.AND P1, PT, R7, 0x1, PT ;  /* 0x000000010700780c */ /* 0x010fc80003f25270 */
[----:B------:R-:W-:-:S05]  /*2970*/  SEL R4, R10, R4, !P1 ;  /* 0x000000040a047207 */ /* 0x000fca0004800000 */
[----:B------:R-:W-:Y:S02]  /*2980*/  IMAD.IADD R5, R3, 0x1, -R4 ;  /* 0x0000000103057824 */ /* 0x000fe400078e0a04 */
[----:B------:R-:W-:Y:S02]  /*2990*/  IMAD.IADD R3, R4, 0x1, -R3 ;  /* 0x0000000104037824 */ /* 0x000fe400078e0a03 */
[----:B------:R-:W-:Y:S02]  /*29a0*/  IMAD R10, R5, R7, R10 ;  /* 0x00000007050a7224 */ /* 0x000fe400078e020a */
[----:B------:R-:W-:-:S07]  /*29b0*/  IMAD R9, R3, R2, R9 ;  /* 0x0000000203097224 */ /* 0x000fce00078e0209 */
.L_x_46:
[----:B------:R-:W-:Y:S01]  /*29c0*/  VIADD R14, R14, 0x1 ;  /* 0x000000010e0e7836 */ /* 0x000fe20000000000 */
[----:B------:R-:W-:Y:S01]  /*29d0*/  PLOP3.LUT P1, PT, PT, PT, PT, 0x80, 0x8 ;  /* 0x000000000008781c */ /* 0x000fe20003f2f070 */
[----:B------:R-:W-:Y:S02]  /*29e0*/  IMAD.IADD R2, R10, 0x1, R87 ;  /* 0x000000010a027824 */ /* 0x000fe400078e0257 */
[----:B------:R-:W-:Y:S01]  /*29f0*/  IMAD.IADD R3, R9, 0x1, R86 ;  /* 0x0000000109037824 */ /* 0x000fe200078e0256 */
[----:B------:R-:W-:Y:S02]  /*2a00*/  ISETP.NE.AND P0, PT, R14, 0x2, PT ;  /* 0x000000020e00780c */ /* 0x000fe40003f05270 */
[----:B------:R-:W-:Y:S02]  /*2a10*/  R2UR UR20, R2 ;  /* 0x00000000021472ca */ /* 0x000fe400000e0000 */
[----:B------:R-:W-:Y:S02]  /*2a20*/  SEL R2, RZ, 0x1, P0 ;  /* 0x00000001ff027807 */ /* 0x000fe40000000000 */
[----:B------:R-:W-:-:S02]  /*2a30*/  R2UR UR12, R3 ;  /* 0x00000000030c72ca */ /* 0x000fc400000e0000 */
[----:B------:R-:W-:Y:S02]  /*2a40*/  LOP3.LUT R13, R13, R2, RZ, 0x3c, !PT ;  /* 0x000000020d0d7212 */ /* 0x000fe400078e3cff */
[----:B------:R-:W-:Y:S01]  /*2a50*/  SEL R14, R14, RZ, P0 ;  /* 0x000000ff0e0e7207 */ /* 0x000fe20000000000 */
[----:B------:R-:W-:Y:S10]  /*2a60*/  @P2 BRA `(.L_x_47) ;  /* 0xffffffec00c42947 */ /* 0x000ff4000383ffff */
[----:B------:R-:W-:Y:S01]  /*2a70*/  UIADD3 UR7, UPT, UPT, UR7, 0x50, URZ ;  /* 0x0000005007077890 */ /* 0x000fe2000fffe0ff */
[----:B------:R-:W-:-:S03]  /*2a80*/  SHF.L.U32 R2, R15, 0x1f, RZ ;  /* 0x0000001f0f027819 */ /* 0x000fc600000006ff */
[----:B------:R-:W-:-:S09]  /*2a90*/  ULEA UR4, UR22, UR7, 0x3 ;  /* 0x0000000716047291 */ /* 0x000fd2000f8e18ff */
[----:B------:R-:W1:Y:S02]  /*2aa0*/  SYNCS.PHASECHK.TRANS64.TRYWAIT P0, [UR4], R2 ;  /* 0x00000002ff0075a7 */ /* 0x000e640008001104 */
[----:B-1----:R-:W-:Y:S05]  /*2ab0*/  @!P0 BRA `(.L_x_48) ;  /* 0x0000006c00948947 */ /* 0x002fea0003800000 */
.L_x_152:
[----:B------:R-:W-:-:S04]  /*2ac0*/  UIADD3 UR5, UPT, UPT, UR22, 0x1, URZ ;  /* 0x0000000116057890 */ /* 0x000fc8000fffe0ff */
[----:B------:R-:W-:-:S04]  /*2ad0*/  UISETP.NE.AND UP0, UPT, UR5, 0xa, UPT ;  /* 0x0000000a0500788c */ /* 0x000fc8000bf05270 */
[----:B------:R-:W-:Y:S02]  /*2ae0*/  USEL UR6, URZ, 0x1, UP0 ;  /* 0x00000001ff067887 */ /* 0x000fe40008000000 */
[----:B------:R-:W-:-:S04]  /*2af0*/  USEL UR5, UR5, URZ, UP0 ;  /* 0x000000ff05057287 */ /* 0x000fc80008000000 */
[----:B------:R-:W-:Y:S01]  /*2b00*/  ULEA UR4, UR5, UR7, 0x3 ;  /* 0x0000000705047291 */ /* 0x000fe2000f8e18ff */
[----:B-1----:R-:W-:-:S04]  /*2b10*/  LOP3.LUT R2, R15, UR6, RZ, 0x3c, !PT ;  /* 0x000000060f027c12 */ /* 0x002fc8000f8e3cff */
[----:B------:R-:W-:-:S04]  /*2b20*/  SHF.L.U32 R3, R2, 0x1f, RZ ;  /* 0x0000001f02037819 */ /* 0x000fc800000006ff */
[----:B------:R-:W1:Y:S02]  /*2b30*/  SYNCS.PHASECHK.TRANS64.TRYWAIT P0, [UR4], R3 ;  /* 0x00000003ff0075a7 */ /* 0x000e640008001104 */
[----:B-1----:R-:W-:Y:S05]  /*2b40*/  @!P0 BRA `(.L_x_49) ;  /* 0x0000006c00888947 */ /* 0x002fea0003800000 */
.L_x_154:
[----:B------:R-:W-:-:S04]  /*2b50*/  UIADD3 UR5, UPT, UPT, UR5, 0x1, URZ ;  /* 0x0000000105057890 */ /* 0x000fc8000fffe0ff */
[----:B------:R-:W-:-:S04]  /*2b60*/  UISETP.NE.AND UP0, UPT, UR5, 0xa, UPT ;  /* 0x0000000a0500788c */ /* 0x000fc8000bf05270 */
[----:B------:R-:W-:Y:S02]  /*2b70*/  USEL UR6, URZ, 0x1, UP0 ;  /* 0x00000001ff067887 */ /* 0x000fe40008000000 */
[----:B------:R-:W-:-:S04]  /*2b80*/  USEL UR5, UR5, URZ, UP0 ;  /* 0x000000ff05057287 */ /* 0x000fc80008000000 */
[----:B------:R-:W-:Y:S01]  /*2b90*/  ULEA UR4, UR5, UR7, 0x3 ;  /* 0x0000000705047291 */ /* 0x000fe2000f8e18ff */
[----:B------:R-:W-:-:S04]  /*2ba0*/  LOP3.LUT R2, R2, UR6, RZ, 0x3c, !PT ;  /* 0x0000000602027c12 */ /* 0x000fc8000f8e3cff */
[----:B-1----:R-:W-:-:S04]  /*2bb0*/  SHF.L.U32 R3, R2, 0x1f, RZ ;  /* 0x0000001f02037819 */ /* 0x002fc800000006ff */
[----:B------:R-:W1:Y:S02]  /*2bc0*/  SYNCS.PHASECHK.TRANS64.TRYWAIT P0, [UR4], R3 ;  /* 0x00000003ff0075a7 */ /* 0x000e640008001104 */
[----:B-1----:R-:W-:Y:S05]  /*2bd0*/  @!P0 BRA `(.L_x_50) ;  /* 0x0000006c007c8947 */ /* 0x002fea0003800000 */
.L_x_156:
        /* <DEDUP_REMOVED lines=9> */
.L_x_158:
        /* <DEDUP_REMOVED lines=9> */
.L_x_160:
        /* <DEDUP_REMOVED lines=9> */
.L_x_162:
        /* <DEDUP_REMOVED lines=9> */
.L_x_164:
        /* <DEDUP_REMOVED lines=9> */
.L_x_166:
        /* <DEDUP_REMOVED lines=9> */
.L_x_168:
[----:B------:R-:W-:-:S04]  /*2f40*/  UIADD3 UR5, UPT, UPT, UR5, 0x1, URZ ;  /* 0x0000000105057890 */ /* 0x000fc8000fffe0ff */
[----:B------:R-:W-:-:S04]  /*2f50*/  UISETP.NE.AND UP0, UPT, UR5, 0xa, UPT ;  /* 0x0000000a0500788c */ /* 0x000fc8000bf05270 */
[----:B------:R-:W-:Y:S02]  /*2f60*/  USEL UR4, URZ, 0x1, UP0 ;  /* 0x00000001ff047887 */ /* 0x000fe40008000000 */
[----:B------:R-:W-:-:S04]  /*2f70*/  USEL UR5, UR5, URZ, UP0 ;  /* 0x000000ff05057287 */ /* 0x000fc80008000000 */
[----:B------:R-:W-:Y:S01]  /*2f80*/  ULEA UR5, UR5, UR7, 0x3 ;  /* 0x0000000705057291 */ /* 0x000fe2000f8e18ff */
[----:B------:R-:W-:-:S04]  /*2f90*/  LOP3.LUT R2, R2, UR4, RZ, 0x3c, !PT ;  /* 0x0000000402027c12 */ /* 0x000fc8000f8e3cff */
[----:B------:R-:W-:Y:S01]  /*2fa0*/  SHF.L.U32 R2, R2, 0x1f, RZ ;  /* 0x0000001f02027819 */ /* 0x000fe200000006ff */
[----:B-1--4-:R-:W-:-:S07]  /*2fb0*/  IMAD.U32 R0, RZ, RZ, UR5 ;  /* 0x00000005ff007e24 */ /* 0x012fce000f8e00ff */
.L_x_57:
[----:B-1----:R1:W2:Y:S02]  /*2fc0*/  SYNCS.PHASECHK.TRANS64.TRYWAIT P0, [R0+URZ], R2 ;  /* 0x00000002000075a7 */ /* 0x0022a400080011ff */
[----:B--2---:R-:W-:Y:S05]  /*2fd0*/  @!P0 NANOSLEEP.SYNCS 0x989680 ;  /* 0x009896800000895d */ /* 0x004fea0003900000 */
[----:B------:R-:W2:Y:S02]  /*2fe0*/  @!P0 SYNCS.PHASECHK.TRANS64 P0, [R0+URZ], R2 ;  /* 0x00000002000085a7 */ /* 0x000ea400080010ff */
[----:B--2---:R-:W-:Y:S05]  /*2ff0*/  @P0 EXIT ;  /* 0x000000000000094d */ /* 0x004fea0003800000 */
[----:B------:R-:W-:Y:S05]  /*3000*/  BRA `(.L_x_57) ;  /* 0xfffffffc00ec7947 */ /* 0x000fea000383ffff */
.L_x_23:
[----:B------:R-:W-:-:S04]  /*3010*/  UISETP.NE.AND UP0, UPT, UR37, URZ, UPT ;  /* 0x000000ff2500728c */ /* 0x000fc8000bf05270 */
[----:B------:R-:W-:-:S09]  /*3020*/  UISETP.NE.OR UP0, UPT, UR7, 0x1, UP0 ;  /* 0x000000010700788c */ /* 0x000fd20008705670 */
[----:B------:R-:W-:Y:S05]  /*3030*/  BRA.U UP0, `(.L_x_58) ;  /* 0x0000000500487547 */ /* 0x000fea000b800000 */
[----:B------:R-:W-:Y:S01]  /*3040*/  ISETP.GE.U32.AND P2, PT, R2, 0x8, PT ;  /* 0x000000080200780c */ /* 0x000fe20003f46070 */
[----:B------:R-:W-:Y:S01]  /*3050*/  IMAD.MOV.U32 R12, RZ, RZ, 0x1 ;  /* 0x00000001ff0c7424 */ /* 0x000fe200078e00ff */
[----:B------:R-:W-:Y:S02]  /*3060*/  CS2R R10, SRZ ;  /* 0x00000000000a7805 */ /* 0x000fe4000001ff00 */
[----:B------:R-:W-:Y:S01]  /*3070*/  CS2R R8, SRZ ;  /* 0x0000000000087805 */ /* 0x000fe2000001ff00 */
[----:B------:R-:W-:Y:S01]  /*3080*/  UMOV UR4, 0x400 ;  /* 0x0000040000047882 */ /* 0x000fe20000000000 */
[----:B------:R-:W-:Y:S01]  /*3090*/  UMOV UR6, URZ ;  /* 0x000000ff00067c82 */ /* 0x000fe20008000000 */
[----:B------:R-:W-:-:S12]  /*30a0*/  ULEA UR37, UR37, UR4, 0x18 ;  /* 0x0000000425257291 */ /* 0x000fd8000f8ec0ff */
.L_x_62:
[----:B------:R-:W-:Y:S02]  /*30b0*/  LEA R0, R8, UR37, 0x3 ;  /* 0x0000002508007c11 */ /* 0x000fe4000f8e18ff */
[----:B------:R-:W-:-:S03]  /*30c0*/  SHF.L.U32 R4, R9, 0x1f, RZ ;  /* 0x0000001f09047819 */ /* 0x000fc600000006ff */
[----:B------:R-:W-:Y:S01]  /*30d0*/  VIADD R5, R0, 0x140 ;  /* 0x0000014000057836 */ /* 0x000fe20000000000 */
[----:B------:R-:W1:Y:S02]  /*30e0*/  SYNCS.PHASECHK.TRANS64.TRYWAIT P0, [R0+URZ+0x130], R4 ;  /* 0x00013004000075a7 */ /* 0x000e6400080011ff */
[----:B-1----:R-:W-:Y:S05]  /*30f0*/  @!P0 BRA `(.L_x_59) ;  /* 0x0000006800dc8947 */ /* 0x002fea0003800000 */
.L_x_169:
[----:B------:R-:W-:Y:S01]  /*3100*/  ULEA UR5, UR6, UR37, 0x3 ;  /* 0x0000002506057291 */ /* 0x000fe2000f8e18ff */
[----:B-1----:R-:W-:Y:S01]  /*3110*/  PRMT R0, RZ, 0x654, R5 ;  /* 0x00000654ff007816 */ /* 0x002fe20000000005 */
[----:B------:R-:W-:Y:S01]  /*3120*/  @!P2 IMAD.MOV.U32 R4, RZ, RZ, 0x10 ;  /* 0x00000010ff04a424 */ /* 0x000fe200078e00ff */
[----:B------:R-:W-:Y:S01]  /*3130*/  SHF.L.U32 R5, R12, 0x1f, RZ ;  /* 0x0000001f0c057819 */ /* 0x000fe200000006ff */
[----:B------:R-:W-:Y:S01]  /*3140*/  UIADD3 UR4, UPT, UPT, UR5, 0xf0, URZ ;  /* 0x000000f005047890 */ /* 0x000fe2000fffe0ff */
[----:B------:R1:W-:Y:S05]  /*3150*/  SYNCS.ARRIVE.TRANS64.RED.A1T0 RZ, [R0+URZ], RZ ;  /* 0x000000ff00ff79a7 */ /* 0x0003ea00081004ff */
[----:B------:R-:W-:Y:S01]  /*3160*/  IMAD.U32 R6, RZ, RZ, UR4 ;  /* 0x00000004ff067e24 */ /* 0x000fe2000f8e00ff */
[----:B------:R-:W3:Y:S04]  /*3170*/  SYNCS.PHASECHK.TRANS64.TRYWAIT P0, [UR5+0x100], R5 ;  /* 0x00010005ff0075a7 */ /* 0x000ee80008001105 */
[----:B------:R-:W-:Y:S01]  /*3180*/  PRMT R6, R2, 0x654, R6 ;  /* 0x0000065402067816 */ /* 0x000fe20000000006 */
[----:B-1-3--:R-:W-:Y:S06]  /*3190*/  @!P0 BRA `(.L_x_60) ;  /* 0x0000006800c88947 */ /* 0x00afec0003800000 */
.L_x_171:
[----:B------:R-:W-:Y:S01]  /*31a0*/  ULEA UR4, UR6, UR37, 0x4 ;  /* 0x0000002506047291 */ /* 0x000fe2000f8e20ff */
[----:B------:R-:W-:Y:S01]  /*31b0*/  SEL R3, R6, R3, !P2 ;  /* 0x0000000306037207 */ /* 0x000fe20005000000 */
[----:B------:R-:W-:Y:S01]  /*31c0*/  UIADD3 UR5, UPT, UPT, UR5, 0xf0, URZ ;  /* 0x000000f005057890 */ /* 0x000fe2000fffe0ff */
[----:B-1----:R-:W-:Y:S01]  /*31d0*/  LEA R0, R11, UR37, 0x3 ;  /* 0x000000250b007c11 */ /* 0x002fe2000f8e18ff */
[----:B------:R-:W-:Y:S01]  /*31e0*/  UIADD3 UR4, UPT, UPT, UR4, 0x160, URZ ;  /* 0x0000016004047890 */ /* 0x000fe2000fffe0ff */
[----:B------:R1:W-:Y:S01]  /*31f0*/  @!P2 SYNCS.ARRIVE.TRANS64.RED RZ, [R3+URZ], R4 ;  /* 0x0000000403ffa9a7 */ /* 0x0003e200080004ff */
[----:B------:R-:W-:Y:S01]  /*3200*/  UIADD3 UR6, UPT, UPT, UR6, 0x1, URZ ;  /* 0x0000000106067890 */ /* 0x000fe2000fffe0ff */
[----:B------:R-:W-:-:S03]  /*3210*/  VIADD R8, R8, 0x1 ;  /* 0x0000000108087836 */ /* 0x000fc60000000000 */
[----:B------:R-:W-:Y:S02]  /*3220*/  UISETP.NE.AND UP0, UPT, UR6, 0x2, UPT ;  /* 0x000000020600788c */ /* 0x000fe4000bf05270 */
[----:B------:R-:W-:Y:S01]  /*3230*/  ISETP.NE.AND P0, PT, R8, 0x2, PT ;  /* 0x000000020800780c */ /* 0x000fe20003f05270 */
[----:B------:R-:W-:Y:S06]  /*3240*/  UGETNEXTWORKID.BROADCAST [UR4], [UR5] ;  /* 0x00000000040073ca */ /* 0x000fec0008000100 */
[----:B------:R-:W-:Y:S02]  /*3250*/  USEL UR4, URZ, 0x1, UP0 ;  /* 0x00000001ff047887 */ /* 0x000fe40008000000 */
[----:B------:R-:W-:-:S04]  /*3260*/  USEL UR6, UR6, URZ, UP0 ;  /* 0x000000ff06067287 */ /* 0x000fc80008000000 */
[----:B------:R-:W-:Y:S02]  /*3270*/  LOP3.LUT R12, R12, UR4, RZ, 0x3c, !PT ;  /* 0x000000040c0c7c12 */ /* 0x000fe4000f8e3cff */
[----:B-1----:R-:W-:-:S04]  /*3280*/  SHF.L.U32 R4, R10, 0x1f, RZ ;  /* 0x0000001f0a047819 */ /* 0x002fc800000006ff */
[----:B------:R-:W1:Y:S02]  /*3290*/  SYNCS.PHASECHK.TRANS64.TRYWAIT P1, [R0+URZ+0xf0], R4 ;  /* 0x0000f004000075a7 */ /* 0x000e6400080211ff */
[----:B-1----:R-:W-:Y:S05]  /*32a0*/  @!P1 BRA `(.L_x_61) ;  /* 0x00000068009c9947 */ /* 0x002fea0003800000 */
.L_x_172:
[C---:B-1----:R-:W-:Y:S01]  /*32b0*/  LEA R4, R11.reuse, UR37, 0x4 ;  /* 0x000000250b047c11 */ /* 0x042fe2000f8e20ff */
[----:B------:R-:W-:Y:S01]  /*32c0*/  VIADD R0, R0, 0x100 ;  /* 0x0000010000007836 */ /* 0x000fe20000000000 */
[----:B------:R-:W-:Y:S01]  /*32d0*/  SEL R8, R8, RZ, P0 ;  /* 0x000000ff08087207 */ /* 0x000fe20000000000 */
[----:B------:R-:W-:-:S03]  /*32e0*/  VIADD R11, R11, 0x1 ;  /* 0x000000010b0b7836 */ /* 0x000fc60000000000 */
[----:B------:R-:W1:Y:S01]  /*32f0*/  LDS.128 R4, [R4+0x160] ;  /* 0x0001600004047984 */ /* 0x000e620000000c00 */
[----:B------:R-:W-:Y:S02]  /*3300*/  PRMT R0, RZ, 0x654, R0 ;  /* 0x00000654ff007816 */ /* 0x000fe40000000000 */
[C---:B------:R-:W-:Y:S01]  /*3310*/  ISETP.NE.AND P1, PT, R11.reuse, 0x2, PT ;  /* 0x000000020b00780c */ /* 0x040fe20003f25270 */
[----:B------:R-:W-:Y:S01]  /*3320*/  @!PT LDS RZ, [RZ] ;  /* 0x00000000fffff984 */ /* 0x000fe20000000800 */
[----:B------:R-:W-:Y:S01]  /*3330*/  @!PT LDS RZ, [RZ] ;  /* 0x00000000fffff984 */ /* 0x000fe20000000800 */
[----:B------:R-:W-:Y:S01]  /*3340*/  @!PT LDS RZ, [RZ] ;  /* 0x00000000fffff984 */ /* 0x000fe20000000800 */
[----:B------:R-:W-:Y:S01]  /*3350*/  @!PT LDS RZ, [RZ] ;  /* 0x00000000fffff984 */ /* 0x000fe20000000800 */
[----:B------:R3:W-:Y:S06]  /*3360*/  MEMBAR.ALL.CTA ;  /* 0x0000000000007992 */ /* 0x0007ec0000008000 */
[----:B---3--:R-:W3:Y:S01]  /*3370*/  FENCE.VIEW.ASYNC.S ;  /* 0x00000000000073c6 */ /* 0x008ee20000000000 */
[----:B------:R-:W-:Y:S01]  /*3380*/  SEL R11, R11, RZ, P1 ;  /* 0x000000ff0b0b7207 */ /* 0x000fe20000800000 */
[----:B---3--:R3:W-:Y:S01]  /*3390*/  SYNCS.ARRIVE.TRANS64.RED.A1T0 RZ, [R0+URZ], RZ ;  /* 0x000000ff00ff79a7 */ /* 0x0087e200081004ff */
[----:B-1----:R-:W-:-:S02]  /*33a0*/  LOP3.LUT P3, RZ, R6, 0x1, RZ, 0xc0, !PT ;  /* 0x0000000106ff7812 */ /* 0x002fc4000786c0ff */
[----:B------:R-:W-:-:S04]  /*33b0*/  SEL R4, RZ, 0x1, P1 ;  /* 0x00000001ff047807 */ /* 0x000fc80000800000 */
[----:B------:R-:W-:Y:S02]  /*33c0*/  LOP3.LUT R10, R10, R4, RZ, 0x3c, !PT ;  /* 0x000000040a0a7212 */ /* 0x000fe400078e3cff */
[----:B---3--:R-:W-:-:S04]  /*33d0*/  SEL R0, RZ, 0x1, P0 ;  /* 0x00000001ff007807 */ /* 0x008fc80000000000 */
[----:B------:R-:W-:Y:S01]  /*33e0*/  LOP3.LUT R9, R9, R0, RZ, 0x3c, !PT ;  /* 0x0000000009097212 */ /* 0x000fe200078e3cff */
[----:B------:R-:W-:Y:S06]  /*33f0*/  @P3 BRA `(.L_x_62) ;  /* 0xfffffffc002c3947 */ /* 0x000fec000383ffff */
[----:B------:R-:W-:Y:S01]  /*3400*/  ULEA UR5, UR6, UR37, 0x3 ;  /* 0x0000002506057291 */ /* 0x000fe2000f8e18ff */
[----:B------:R-:W-:-:S08]  /*3410*/  SHF.L.U32 R2, R12, 0x1f, RZ ;  /* 0x0000001f0c027819 */ /* 0x000fd000000006ff */
[----:B------:R-:W1:Y:S02]  /*3420*/  SYNCS.PHASECHK.TRANS64 P0, [UR5+0x100], R2 ;  /* 0x00010002ff0075a7 */ /* 0x000e640008001005 */
[----:B-1----:R-:W-:Y:S05]  /*3430*/  @P0 BRA `(.L_x_63) ;  /* 0x0000000000080947 */ /* 0x002fea0003800000 */
[----:B------:R-:W1:Y:S02]  /*3440*/  SYNCS.PHASECHK.TRANS64.TRYWAIT P0, [UR5+0x100], R2 ;  /* 0x00010002ff0075a7 */ /* 0x000e640008001105 */
[----:B-1----:R-:W-:Y:S05]  /*3450*/  @!P0 BRA `(.L_x_64) ;  /* 0x0000006800448947 */ /* 0x002fea0003800000 */
.L_x_63:
[----:B------:R-:W-:-:S04]  /*3460*/  UIADD3 UR4, UPT, UPT, UR6, 0x1, URZ ;  /* 0x0000000106047890 */ /* 0x000fc8000fffe0ff */
[----:B------:R-:W-:-:S04]  /*3470*/  UISETP.NE.AND UP0, UPT, UR4, 0x2, UPT ;  /* 0x000000020400788c */ /* 0x000fc8000bf05270 */
[----:B------:R-:W-:Y:S02]  /*3480*/  USEL UR7, URZ, 0x1, UP0 ;  /* 0x00000001ff077887 */ /* 0x000fe40008000000 */
[----:B------:R-:W-:-:S04]  /*3490*/  USEL UR4, UR4, URZ, UP0 ;  /* 0x000000ff04047287 */ /* 0x000fc80008000000 */
[----:B------:R-:W-:Y:S01]  /*34a0*/  ULEA UR4, UR4, UR37, 0x3 ;  /* 0x0000002504047291 */ /* 0x000fe2000f8e18ff */
[----:B-1----:R-:W-:-:S04]  /*34b0*/  LOP3.LUT R2, R12, UR7, RZ, 0x3c, !PT ;  /* 0x000000070c027c12 */ /* 0x002fc8000f8e3cff */
[----:B------:R-:W-:-:S04]  /*34c0*/  SHF.L.U32 R0, R2, 0x1f, RZ ;  /* 0x0000001f02007819 */ /* 0x000fc800000006ff */
[----:B------:R-:W1:Y:S02]  /*34d0*/  SYNCS.PHASECHK.TRANS64 P0, [UR4+0x100], R0 ;  /* 0x00010000ff0075a7 */ /* 0x000e640008001004 */
[----:B-1----:R-:W-:Y:S05]  /*34e0*/  @P0 EXIT ;  /* 0x000000000000094d */ /* 0x002fea0003800000 */
[----:B------:R-:W-:Y:S02]  /*34f0*/  SHF.L.U32 R2, R2, 0x1f, RZ ;  /* 0x0000001f02027819 */ /* 0x000fe400000006ff */
[----:B------:R-:W-:-:S07]  /*3500*/  MOV R0, UR4 ;  /* 0x0000000400007c02 */ /* 0x000fce0008000f00 */
.L_x_65:
[----:B-1----:R1:W3:Y:S02]  /*3510*/  SYNCS.PHASECHK.TRANS64.TRYWAIT P0, [R0+URZ+0x100], R2 ;  /* 0x00010002000075a7 */ /* 0x0022e400080011ff */
[----:B---3--:R-:W-:Y:S05]  /*3520*/  @!P0 NANOSLEEP.SYNCS 0x989680 ;  /* 0x009896800000895d */ /* 0x008fea0003900000 */
[----:B------:R-:W3:Y:S02]  /*3530*/  @!P0 SYNCS.PHASECHK.TRANS64 P0, [R0+URZ+0x100], R2 ;  /* 0x00010002000085a7 */ /* 0x000ee400080010ff */
[----:B---3--:R-:W-:Y:S05]  /*3540*/  @P0 EXIT ;  /* 0x000000000000094d */ /* 0x008fea0003800000 */
[----:B------:R-:W-:Y:S05]  /*3550*/  BRA `(.L_x_65) ;  /* 0xfffffffc00ec7947 */ /* 0x000fea000383ffff */
.L_x_58:
[----:B------:R-:W-:Y:S05]  /*3560*/  BRA.U UP4, `(.L_x_66) ;  /* 0x0000000d04d07547 */ /* 0x000fea000b800000 */
[----:B------:R-:W-:Y:S01]  /*3570*/  UMOV UR4, 0x40 ;  /* 0x0000004000047882 */ /* 0x000fe20000000000 */
[----:B------:R-:W-:Y:S01]  /*3580*/  NOP ;  /* 0x0000000000007918 */ /* 0x000fe20000000000 */
[----:B------:R-:W-:Y:S01]  /*3590*/  ULEA UR4, UR37, UR4, 0x18 ;  /* 0x0000000425047291 */ /* 0x000fe2000f8ec0ff */
[----:B------:R-:W-:Y:S02]  /*35a0*/  UMOV UR5, 0x400 ;  /* 0x0000040000057882 */ /* 0x000fe40000000000 */
[----:B------:R-:W-:-:S06]  /*35b0*/  ULEA UR37, UR37, UR5, 0x18 ;  /* 0x0000000525257291 */ /* 0x000fcc000f8ec0ff */
[----:B------:R-:W1:Y:S02]  /*35c0*/  LDS.U8 R2, [UR4+0x1c] ;  /* 0x00001c04ff027984 */ /* 0x000e640008000000 */
[----:B-1----:R-:W-:-:S13]  /*35d0*/  ISETP.NE.AND P0, PT, R2, RZ, PT ;  /* 0x000000ff0200720c */ /* 0x002fda0003f05270 */
[----:B------:R-:W-:Y:S05]  /*35e0*/  @P0 BRA `(.L_x_67) ;  /* 0x0000000000580947 */ /* 0x000fea0003800000 */
[----:B------:R-:W-:-:S13]  /*35f0*/  ELECT P0, URZ, PT ;  /* 0x0000000000ff782f */ /* 0x000fda0003800000 */
[----:B------:R-:W-:Y:S05]  /*3600*/  @!P0 BRA `(.L_x_68) ;  /* 0x0000000000608947 */ /* 0x000fea0003800000 */
[----:B------:R-:W-:Y:S01]  /*3610*/  UMOV UR5, 0x10 ;  /* 0x0000001000057882 */ /* 0x000fe20000000000 */
[----:B------:R-:W-:Y:S01]  /*3620*/  HFMA2 R2, -RZ, RZ, 0, 5.9604644775390625e-08 ;  /* 0x00000001ff027431 */ /* 0x000fe200000001ff */
[----:B------:R-:W-:-:S03]  /*3630*/  MOV R3, 0xffff ;  /* 0x0000ffff00037802 */ /* 0x000fc60000000f00 */
[----:B------:R-:W-:Y:S04]  /*3640*/  DEPBAR.LE SB1, 0x36 ;  /* 0x00009d800000791a */ /* 0x000fe80000000000 */
[----:B------:R-:W1:Y:S02]  /*3650*/  UTCATOMSWS.FIND_AND_SET.ALIGN UP0, UR5, UR5 ;  /* 0x00000005000575e3 */ /* 0x000e640008000800 */
[----:B-1----:R-:W-:Y:S01]  /*3660*/  MOV R4, UR5 ;  /* 0x0000000500047c02 */ /* 0x002fe20008000f00 */
[----:B------:R-:W-:Y:S06]  /*3670*/  BRA.U UP0, `(.L_x_69) ;  /* 0x0000000100187547 */ /* 0x000fec000b800000 */
.L_x_70:
[----:B------:R-:W-:Y:S05]  /*3680*/  NANOSLEEP 0x64 ;  /* 0x000000640000795d */ /* 0x000fea0003800000 */
[----:B------:R-:W-:-:S05]  /*3690*/  UMOV UR5, 0x10 ;  /* 0x0000001000057882 */ /* 0x000fca0000000000 */
[----:B------:R-:W-:Y:S04]  /*36a0*/  DEPBAR.LE SB1, 0x36 ;  /* 0x00009d800000791a */ /* 0x000fe80000000000 */
[----:B------:R-:W1:Y:S02]  /*36b0*/  UTCATOMSWS.FIND_AND_SET.ALIGN UP0, UR5, UR5 ;  /* 0x00000005000575e3 */ /* 0x000e640008000800 */
[----:B-1----:R-:W-:Y:S01]  /*36c0*/  MOV R4, UR5 ;  /* 0x0000000500047c02 */ /* 0x002fe20008000f00 */
[----:B------:R-:W-:Y:S05]  /*36d0*/  BRA.U !UP0, `(.L_x_70) ;  /* 0xfffffffd08e87547 */ /* 0x000fea000b83ffff */
.L_x_69:
[-C--:B------:R-:W-:Y:S02]  /*36e0*/  SHF.L.U32 R3, R3, R4.reuse, RZ ;  /* 0x0000000403037219 */ /* 0x080fe400000006ff */
[----:B------:R-:W-:Y:S01]  /*36f0*/  SHF.L.U32 R2, R2, R4, RZ ;  /* 0x0000000402027219 */ /* 0x000fe200000006ff */
[----:B------:R-:W-:Y:S02]  /*3700*/  IMAD.SHL.U32 R4, R4, 0x20, RZ ;  /* 0x0000002004047824 */ /* 0x000fe400078e00ff */
[----:B------:R1:W-:Y:S04]  /*3710*/  ATOMS.OR RZ, [UR4+0x14], R3 ;  /* 0x00001403ffff798c */ /* 0x0003e8000b000004 */
[----:B------:R1:W-:Y:S04]  /*3720*/  ATOMS.OR RZ, [UR4+0x18], R2 ;  /* 0x00001802ffff798c */ /* 0x0003e8000b000004 */
[----:B------:R1:W-:Y:S01]  /*3730*/  STS [UR37+0x180], R4 ;  /* 0x00018004ff007988 */ /* 0x0003e20008000825 */
[----:B------:R-:W-:Y:S05]  /*3740*/  BRA `(.L_x_68) ;  /* 0x0000000000107947 */ /* 0x000fea0003800000 */
.L_x_67:
[----:B------:R-:W-:-:S05]  /*3750*/  MOV R2, 0xffffffff ;  /* 0xffffffff00027802 */ /* 0x000fca0000000f00 */
[----:B------:R1:W-:Y:S02]  /*3760*/  STS [UR37+0x180], R2 ;  /* 0x00018002ff007988 */ /* 0x0003e40008000825 */
[----:B-1----:R-:W-:Y:S02]  /*3770*/  MOV R2, 0x3790 ;  /* 0x0000379000027802 */ /* 0x002fe40000000f00 */
[----:B--2--5:R-:W-:Y:S05]  /*3780*/  CALL.REL.NOINC `($__internal_1_$__cuda_sm10x_tcgen05_guardrail_trap_phase_invalid_during_alloc) ;  /* 0x0000006c00607944 */ /* 0x024fea0003c00000 */
.L_x_68:
[----:B------:R-:W-:Y:S05]  /*3790*/  WARPSYNC.ALL ;  /* 0x0000000000007948 */ /* 0x000fea0003800000 */
[----:B------:R-:W3:Y:S01]  /*37a0*/  S2UR UR9, SR_CgaCtaId ;  /* 0x00000000000979c3 */ /* 0x000ee20000008800 */
[----:B------:R-:W-:Y:S01]  /*37b0*/  UMOV UR4, 0x400 ;  /* 0x0000040000047882 */ /* 0x000fe20000000000 */
[----:B------:R-:W-:-:S06]  /*37c0*/  NOP ;  /* 0x0000000000007918 */ /* 0x000fcc0000000000 */
[----:B------:R-:W-:Y:S06]  /*37d0*/  BAR.ARV 0x6, 0xa0 ;  /* 0x0182800000007b1d */ /* 0x000fec0000002000 */
[----:B------:R-:W4:Y:S01]  /*37e0*/  LDCU UR10, c[0x0][0x38c] ;  /* 0x00007180ff0a77ac */ /* 0x000f220008000800 */
[----:B------:R-:W-:Y:S01]  /*37f0*/  LOP3.LUT R0, R0, 0xffff, RZ, 0xc0, !PT ;  /* 0x0000ffff00007812 */ /* 0x000fe200078ec0ff */
[----:B------:R-:W-:Y:S01]  /*3800*/  IMAD.MOV.U32 R11, RZ, RZ, 0x1 ;  /* 0x00000001ff0b7424 */ /* 0x000fe200078e00ff */
[----:B------:R-:W-:Y:S01]  /*3810*/  CS2R R8, SRZ ;  /* 0x0000000000087805 */ /* 0x000fe2000001ff00 */
[----:B------:R-:W-:Y:S01]  /*3820*/  IMAD.MOV.U32 R10, RZ, RZ, RZ ;  /* 0x000000ffff0a7224 */ /* 0x000fe200078e00ff */
[----:B------:R-:W-:Y:S01]  /*3830*/  R2UR UR13, R0 ;  /* 0x00000000000d72ca */ /* 0x000fe200000e0000 */
[----:B------:R-:W-:Y:S01]  /*3840*/  UMOV UR24, URZ ;  /* 0x000000ff00187c82 */ /* 0x000fe20008000000 */
[----:B------:R-:W-:Y:S01]  /*3850*/  UMOV UR23, URZ ;  /* 0x000000ff00177c82 */ /* 0x000fe20008000000 */
[----:B---3--:R-:W-:Y:S01]  /*3860*/  ULEA UR9, UR9, UR4, 0x18 ;  /* 0x0000000409097291 */ /* 0x008fe2000f8ec0ff */
[----:B------:R-:W3:Y:S03]  /*3870*/  LDCU UR4, c[0x0][0x38c] ;  /* 0x00007180ff0477ac */ /* 0x000ee60008000800 */
[----:B------:R-:W-:-:S02]  /*3880*/  UIADD3 UR15, UPT, UPT, UR9, 0x8400, URZ ;  /* 0x00008400090f7890 */ /* 0x000fc4000fffe0ff */
[----:B------:R-:W-:-:S03]  /*3890*/  UIADD3 UR16, UPT, UPT, UR9, 0x1c400, URZ ;  /* 0x0001c40009107890 */ /* 0x000fc6000fffe0ff */
[----:B-1----:R-:W1:Y:S01]  /*38a0*/  LDS R2, [UR9+0x180] ;  /* 0x00018009ff027984 */ /* 0x002e620008000800 */
[----:B------:R-:W-:Y:S02]  /*38b0*/  UIADD3 UR17, UPT, UPT, UR9, 0x30400, URZ ;  /* 0x0003040009117890 */ /* 0x000fe4000fffe0ff */
[----:B------:R-:W-:Y:S02]  /*38c0*/  UIADD3 UR18, UPT, UPT, UR9, 0x32c00, URZ ;  /* 0x00032c0009127890 */ /* 0x000fe4000fffe0ff */
[----:B------:R-:W-:Y:S02]  /*38d0*/  USHF.R.U32.HI UR15, URZ, 0x4, UR15 ;  /* 0x00000004ff0f7899 */ /* 0x000fe4000801160f */
[----:B------:R-:W-:Y:S02]  /*38e0*/  USHF.R.U32.HI UR16, URZ, 0x4, UR16 ;  /* 0x00000004ff107899 */ /* 0x000fe40008011610 */
[----:B------:R-:W-:Y:S02]  /*38f0*/  USHF.R.U32.HI UR17, URZ, 0x4, UR17 ;  /* 0x00000004ff117899 */ /* 0x000fe40008011611 */
[----:B---3--:R-:W-:-:S02]  /*3900*/  UIADD3 UR4, UPT, UPT, UR4, 0x7f, URZ ;  /* 0x0000007f04047890 */ /* 0x008fc4000fffe0ff */
[----:B------:R-:W-:Y:S02]  /*3910*/  USHF.R.U32.HI UR18, URZ, 0x4, UR18 ;  /* 0x00000004ff127899 */ /* 0x000fe40008011612 */
[----:B------:R-:W-:Y:S02]  /*3920*/  USHF.R.S32.HI UR8, URZ, 0x1f, UR4 ;  /* 0x0000001fff087899 */ /* 0x000fe40008011404 */
[----:B------:R-:W-:Y:S02]  /*3930*/  ULOP3.LUT UR15, UR15, 0x3fff, URZ, 0xc0, !UPT ;  /* 0x00003fff0f0f7892 */ /* 0x000fe4000f8ec0ff */
[----:B------:R-:W-:Y:S02]  /*3940*/  ULEA.HI UR8, UR8, UR4, URZ, 0x7 ;  /* 0x0000000408087291 */ /* 0x000fe4000f8f38ff */
[----:B------:R-:W-:Y:S02]  /*3950*/  ULOP3.LUT UR16, UR16, 0x3fff, URZ, 0xc0, !UPT ;  /* 0x00003fff10107892 */ /* 0x000fe4000f8ec0ff */
[----:B------:R-:W-:-:S02]  /*3960*/  USHF.R.S32.HI UR8, URZ, 0x7, UR8 ;  /* 0x00000007ff087899 */ /* 0x000fc40008011408 */
[----:B------:R-:W-:Y:S02]  /*3970*/  ULOP3.LUT UR17, UR17, 0x3fff, URZ, 0xc0, !UPT ;  /* 0x00003fff11117892 */ /* 0x000fe4000f8ec0ff */
[----:B------:R-:W-:Y:S02]  /*3980*/  UISETP.LT.AND UP0, UPT, UR8, 0x1, UPT ;  /* 0x000000010800788c */ /* 0x000fe4000bf01270 */
[----:B------:R-:W-:Y:S02]  /*3990*/  ULOP3.LUT UR18, UR18, 0x3fff, URZ, 0xc0, !UPT ;  /* 0x00003fff12127892 */ /* 0x000fe4000f8ec0ff */
[----:B------:R-:W-:Y:S02]  /*39a0*/  USEL UR14, UR8, 0x1, !UP0 ;  /* 0x00000001080e7887 */ /* 0x000fe4000c000000 */
[----:B------:R-:W-:Y:S02]  /*39b0*/  ULOP3.LUT UR15, UR15, 0x10000, URZ, 0xfc, !UPT ;  /* 0x000100000f0f7892 */ /* 0x000fe4000f8efcff */
[----:B------:R-:W-:-:S02]  /*39c0*/  ULOP3.LUT UR16, UR16, 0x10000, URZ, 0xfc, !UPT ;  /* 0x0001000010107892 */ /* 0x000fc4000f8efcff */
[----:B------:R-:W-:Y:S02]  /*39d0*/  ULOP3.LUT UR17, UR17, 0x10000, URZ, 0xfc, !UPT ;  /* 0x0001000011117892 */ /* 0x000fe4000f8efcff */
[----:B------:R-:W-:Y:S01]  /*39e0*/  ULOP3.LUT UR18, UR18, 0x10000, URZ, 0xfc, !UPT ;  /* 0x0001000012127892 */ /* 0x000fe2000f8efcff */
[----:B-1----:R-:W-:Y:S01]  /*39f0*/  R2UR UR25, R2 ;  /* 0x00000000021972ca */ /* 0x002fe200000e0000 */
[----:B------:R-:W-:Y:S02]  /*3a00*/  UIADD3 UR14, UPT, UPT, -UR14, URZ, URZ ;  /* 0x000000ff0e0e7290 */ /* 0x000fe4000fffe1ff */
[----:B----4-:R-:W-:-:S10]  /*3a10*/  UISETP.GE.AND UP3, UPT, UR10, 0x1, UPT ;  /* 0x000000010a00788c */ /* 0x010fd4000bf66270 */
[----:B------:R-:W-:Y:S02]  /*3a20*/  UIADD3 UR7, UPT, UPT, UR25, 0x108, URZ ;  /* 0x0000010819077890 */ /* 0x000fe4000fffe0ff */
[----:B------:R-:W-:Y:S02]  /*3a30*/  UIADD3 UR5, UPT, UPT, UR25, 0x10c, URZ ;  /* 0x0000010c19057890 */ /* 0x000fe4000fffe0ff */
[----:B------:R-:W-:Y:S02]  /*3a40*/  UIADD3 UR6, UPT, UPT, UR25, 0x100, URZ ;  /* 0x0000010019067890 */ /* 0x000fe4000fffe0ff */
[----:B------:R-:W-:Y:S02]  /*3a50*/  UIADD3 UR4, UPT, UPT, UR25, 0x104, URZ ;  /* 0x0000010419047890 */ /* 0x000fe4000fffe0ff */
[----:B------:R-:W-:Y:S02]  /*3a60*/  USHF.R.U32.HI UR28, URZ, 0x1a, UR7 ;  /* 0x0000001aff1c7899 */ /* 0x000fe40008011607 */
[----:B------:R-:W-:-:S02]  /*3a70*/  USHF.R.U32.HI UR26, URZ, 0x1a, UR5 ;  /* 0x0000001aff1a7899 */ /* 0x000fc40008011605 */
[----:B------:R-:W-:Y:S02]  /*3a80*/  USHF.R.U32.HI UR29, URZ, 0x11, UR6 ;  /* 0x00000011ff1d7899 */ /* 0x000fe40008011606 */
[----:B------:R-:W-:Y:S02]  /*3a90*/  USHF.R.U32.HI UR27, URZ, 0x11, UR4 ;  /* 0x00000011ff1b7899 */ /* 0x000fe40008011604 */
[----:B------:R-:W-:Y:S02]  /*3aa0*/  ULOP3.LUT UR28, UR28, 0x30, URZ, 0xc0, !UPT ;  /* 0x000000301c1c7892 */ /* 0x000fe4000f8ec0ff */
[----:B------:R-:W-:Y:S02]  /*3ab0*/  ULOP3.LUT UR26, UR26, 0x30, URZ, 0xc0, !UPT ;  /* 0x000000301a1a7892 */ /* 0x000fe4000f8ec0ff */
[----:B------:R-:W-:Y:S02]  /*3ac0*/  ULOP3.LUT UR29, UR29, 0x6000, URZ, 0xc0, !UPT ;  /* 0x000060001d1d7892 */ /* 0x000fe4000f8ec0ff */
[----:B------:R-:W-:-:S02]  /*3ad0*/  ULOP3.LUT UR27, UR27, 0x6000, URZ, 0xc0, !UPT ;  /* 0x000060001b1b7892 */ /* 0x000fc4000f8ec0ff */
[----:B------:R-:W-:Y:S02]  /*3ae0*/  ULOP3.LUT UR28, UR28, 0x480, URZ, 0xfc, !UPT ;  /* 0x000004801c1c7892 */ /* 0x000fe4000f8efcff */
[----:B------:R-:W-:Y:S02]  /*3af0*/  ULOP3.LUT UR26, UR26, 0x480, URZ, 0xfc, !UPT ;  /* 0x000004801a1a7892 */ /* 0x000fe4000f8efcff */
[----:B------:R-:W-:Y:S02]  /*3b00*/  ULOP3.LUT UR29, UR29, 0x820, URZ, 0xfc, !UPT ;  /* 0x000008201d1d7892 */ /* 0x000fe4000f8efcff */
[----:B------:R-:W-:Y:S02]  /*3b10*/  ULOP3.LUT UR27, UR27, 0x820, URZ, 0xfc, !UPT ;  /* 0x000008201b1b7892 */ /* 0x000fe4000f8efcff */
[----:B------:R-:W-:Y:S02]  /*3b20*/  UPRMT UR29, UR28, 0x5410, UR29 ;  /* 0x000054101c1d7896 */ /* 0x000fe4000800001d */
[----:B------:R-:W-:Y:S01]  /*3b30*/  UPRMT UR27, UR26, 0x5410, UR27 ;  /* 0x000054101a1b7896 */ /* 0x000fe2000800001b */
[----:B------:R-:W-:-:S02]  /*3b40*/  UMOV UR28, URZ ;  /* 0x000000ff001c7c82 */ /* 0x000fc40008000000 */
[----:B------:R-:W-:-:S09]  /*3b50*/  UMOV UR26, URZ ;  /* 0x000000ff001a7c82 */ /* 0x000fd20008000000 */
.L_x_77:
[----:B------:R-:W-:Y:S02]  /*3b60*/  LEA R0, R10, UR9, 0x3 ;  /* 0x000000090a007c11 */ /* 0x000fe4000f8e18ff */
[----:B------:R-:W-:Y:S02]  /*3b70*/  SHF.L.U32 R2, R9, 0x1f, RZ ;  /* 0x0000001f09027819 */ /* 0x000fe400000006ff */
[----:B------:R-:W-:Y:S01]  /*3b80*/  PLOP3.LUT P0, PT, PT, PT, UP3, 0x80, 0x8 ;  /* 0x000000000008781c */ /* 0x000fe20003f0f038 */
[----:B------:R-:W-:Y:S01]  /*3b90*/  VIADD R3, R0, 0x100 ;  /* 0x0000010000037836 */ /* 0x000fe20000000000 */
[----:B-1----:R-:W1:Y:S02]  /*3ba0*/  SYNCS.PHASECHK.TRANS64.TRYWAIT P1, [R0+URZ+0xf0], R2 ;  /* 0x0000f002000075a7 */ /* 0x002e6400080211ff */
[----:B-1--4-:R-:W-:Y:S09]  /*3bb0*/  @!P1 BRA `(.L_x_71) ;  /* 0x0000006000849947 */ /* 0x012ff20003800000 */
.L_x_174:
[----:B------:R-:W-:Y:S01]  /*3bc0*/  LEA R4, R10, UR9, 0x4 ;  /* 0x000000090a047c11 */ /* 0x000fe2000f8e20ff */
[----:B------:R-:W-:Y:S01]  /*3bd0*/  @UP3 ULEA UR10, UR23, UR9, 0x3 ;  /* 0x00000009170a3291 */ /* 0x000fe2000f8e18ff */
[----:B------:R-:W-:Y:S01]  /*3be0*/  PLOP3.LUT P2, PT, PT, PT, PT, 0x80, 0x8 ;  /* 0x000000000008781c */ /* 0x000fe20003f4f070 */
[----:B------:R-:W-:Y:S01]  /*3bf0*/  ULEA UR11, UR24, UR9, 0x3 ;  /* 0x00000009180b7291 */ /* 0x000fe2000f8e18ff */
[----:B------:R-:W-:Y:S01]  /*3c00*/  PRMT R3, RZ, 0x654, R3 ;  /* 0x00000654ff037816 */ /* 0x000fe20000000003 */
[----:B------:R-:W-:Y:S01]  /*3c10*/  ULEA UR12, UR24, UR25, 0x7 ;  /* 0x00000019180c7291 */ /* 0x000fe2000f8e38ff */
[----:B------:R-:W3:Y:S01]  /*3c20*/  LDS.128 R4, [R4+0x160] ;  /* 0x0001600004047984 */ /* 0x000ee20000000c00 */
[----:B-1----:R-:W-:Y:S02]  /*3c30*/  @P0 SHF.L.U32 R2, R8, 0x1f, RZ ;  /* 0x0000001f08020819 */ /* 0x002fe400000006ff */
[----:B------:R-:W-:Y:S01]  /*3c40*/  SHF.L.U32 R0, R11, 0x1f, RZ ;  /* 0x0000001f0b007819 */ /* 0x000fe200000006ff */
[----:B------:R-:W-:Y:S01]  /*3c50*/  @!PT LDS RZ, [RZ] ;  /* 0x00000000fffff984 */ /* 0x000fe20000000800 */
[----:B------:R-:W-:Y:S01]  /*3c60*/  @!PT LDS RZ, [RZ] ;  /* 0x00000000fffff984 */ /* 0x000fe20000000800 */
[----:B------:R-:W-:Y:S01]  /*3c70*/  @!PT LDS RZ, [RZ] ;  /* 0x00000000fffff984 */ /* 0x000fe20000000800 */
[----:B------:R-:W-:Y:S01]  /*3c80*/  @!PT LDS RZ, [RZ] ;  /* 0x00000000fffff984 */ /* 0x000fe20000000800 */
[----:B------:R1:W-:Y:S06]  /*3c90*/  MEMBAR.ALL.CTA ;  /* 0x0000000000007992 */ /* 0x0003ec0000008000 */
[----:B-1----:R-:W1:Y:S02]  /*3ca0*/  FENCE.VIEW.ASYNC.S ;  /* 0x00000000000073c6 */ /* 0x002e640000000000 */
[----:B-1----:R1:W-:Y:S01]  /*3cb0*/  SYNCS.ARRIVE.TRANS64.RED.A1T0 RZ, [R3+URZ], RZ ;  /* 0x000000ff03ff79a7 */ /* 0x0023e200081004ff */
[----:B------:R1:W4:Y:S01]  /*3cc0*/  @P0 SYNCS.PHASECHK.TRANS64.TRYWAIT P2, [UR10], R2 ;  /* 0x00000002ff0005a7 */ /* 0x000322000804110a */
[----:B---3--:R-:W-:Y:S01]  /*3cd0*/  LOP3.LUT P1, RZ, R6, 0x1, RZ, 0xc0, !PT ;  /* 0x0000000106ff7812 */ /* 0x008fe2000782c0ff */
[----:B------:R-:W3:Y:S02]  /*3ce0*/  SYNCS.PHASECHK.TRANS64.TRYWAIT P0, [UR11+0x120], R0 ;  /* 0x00012000ff0075a7 */ /* 0x000ee4000800110b */
[----:B-1-34-:R-:W-:Y:S10]  /*3cf0*/  @!P0 BRA `(.L_x_72) ;  /* 0x0000006000488947 */ /* 0x01aff40003800000 */
.L_x_176:
[----:B------:R-:W-:Y:S01]  /*3d00*/  IADD3 R10, PT, PT, R10, 0x1, RZ ;  /* 0x000000010a0a7810 */ /* 0x000fe20007ffe0ff */
[----:B------:R-:W-:Y:S06]  /*3d10*/  BRA.U !UP3, `(.L_x_73) ;  /* 0x000000010bcc7547 */ /* 0x000fec000b800000 */
[----:B------:R-:W-:Y:S01]  /*3d20*/  UMOV UR22, URZ ;  /* 0x000000ff00167c82 */ /* 0x000fe20008000000 */
[----:B------:R-:W-:Y:S01]  /*3d30*/  UMOV UR21, UR14 ;  /* 0x0000000e00157c82 */ /* 0x000fe20008000000 */
[----:B------:R-:W-:Y:S01]  /*3d40*/  UMOV UR20, UR8 ;  /* 0x0000000800147c82 */ /* 0x000fe20008000000 */
[----:B------:R-:W-:-:S05]  /*3d50*/  UMOV UR19, UR23 ;  /* 0x0000001700137c82 */ /* 0x000fca0008000000 */
.L_x_76:
[----:B------:R-:W-:Y:S02]  /*3d60*/  UIADD3 UR21, UPT, UPT, UR21, 0x1, URZ ;  /* 0x0000000115157890 */ /* 0x000fe4000fffe0ff */
[----:B---3--:R-:W-:Y:S02]  /*3d70*/  ULEA UR10, UR19, UR9, 0x3 ;  /* 0x00000009130a7291 */ /* 0x008fe4000f8e18ff */
[----:B------:R-:W-:Y:S01]  /*3d80*/  UISETP.NE.AND UP0, UPT, UR21, URZ, UPT ;  /* 0x000000ff1500728c */ /* 0x000fe2000bf05270 */
[----:B----4-:R-:W-:Y:S10]  /*3d90*/  @P2 BRA `(.L_x_74) ;  /* 0x00000000000c2947 */ /* 0x010ff40003800000 */
[----:B-1----:R-:W-:Y:S04]  /*3da0*/  SHF.L.U32 R2, R8, 0x1f, RZ ;  /* 0x0000001f08027819 */ /* 0x002fe800000006ff */
[----:B------:R-:W1:Y:S02]  /*3db0*/  SYNCS.PHASECHK.TRANS64.TRYWAIT P0, [UR10], R2 ;  /* 0x00000002ff0075a7 */ /* 0x000e64000800110a */
[----:B-1----:R-:W-:Y:S05]  /*3dc0*/  @!P0 BRA `(.L_x_75) ;  /* 0x00000060002c8947 */ /* 0x002fea0003800000 */
.L_x_74:
[----:B------:R-:W-:Y:S01]  /*3dd0*/  UISETP.NE.AND UP1, UPT, UR20, 0x1, UPT ;  /* 0x000000011400788c */ /* 0x000fe2000bf25270 */
[----:B------:R-:W-:Y:S01]  /*3de0*/  PLOP3.LUT P2, PT, PT, PT, PT, 0x80, 0x8 ;  /* 0x000000000008781c */ /* 0x000fe20003f4f070 */
[----:B------:R-:W-:Y:S02]  /*3df0*/  UIADD3 UR23, UPT, UPT, UR19, 0x1, URZ ;  /* 0x0000000113177890 */ /* 0x000fe4000fffe0ff */
[----:B------:R-:W-:Y:S02]  /*3e00*/  ULEA UR34, UR19, UR17, 0x6 ;  /* 0x0000001113227291 */ /* 0x000fe4000f8e30ff */
[----:B------:R-:W-:Y:S01]  /*3e10*/  UISETP.NE.AND UP2, UPT, UR23, 0xa, UPT ;  /* 0x0000000a1700788c */ /* 0x000fe2000bf45270 */
[----:B------:R-:W-:Y:S01]  /*3e20*/  PLOP3.LUT P0, PT, PT, PT, UP1, 0x80, 0x8 ;  /* 0x000000000008781c */ /* 0x000fe20003f0f018 */
[----:B------:R-:W-:Y:S02]  /*3e30*/  ULEA UR32, UR19, UR18, 0x6 ;  /* 0x0000001213207291 */ /* 0x000fe4000f8e30ff */
[----:B------:R-:W-:Y:S02]  /*3e40*/  USEL UR31, URZ, 0x1, UP2 ;  /* 0x00000001ff1f7887 */ /* 0x000fe40009000000 */
[----:B------:R-:W-:Y:S02]  /*3e50*/  USEL UR23, UR23, URZ, UP2 ;  /* 0x000000ff17177287 */ /* 0x000fe40009000000 */
[----:B------:R-:W-:Y:S02]  /*3e60*/  ULEA UR36, UR19, UR15, 0x9 ;  /* 0x0000000f13247291 */ /* 0x000fe4000f8e48ff */
[----:B------:R-:W-:Y:S01]  /*3e70*/  @UP1 ULEA UR30, UR23, UR9, 0x3 ;  /* 0x00000009171e1291 */ /* 0x000fe2000f8e18ff */
[----:B------:R-:W-:Y:S01]  /*3e80*/  LOP3.LUT R8, R8, UR31, RZ, 0x3c, !PT ;  /* 0x0000001f08087c12 */ /* 0x000fe2000f8e3cff */
[----:B------:R-:W-:Y:S02]  /*3e90*/  UIADD3 UR44, UPT, UPT, UR34, 0x20, URZ ;  /* 0x00000020222c7890 */ /* 0x000fe4000fffe0ff */
[----:B------:R-:W-:Y:S01]  /*3ea0*/  UISETP.NE.U32.AND UP1, UPT, UR22, URZ, UPT ;  /* 0x000000ff1600728c */ /* 0x000fe2000bf25070 */
[----:B-1----:R-:W-:Y:S01]  /*3eb0*/  @P0 SHF.L.U32 R0, R8, 0x1f, RZ ;  /* 0x0000001f08000819 */ /* 0x002fe200000006ff */
[----:B------:R-:W-:Y:S02]  /*3ec0*/  UIADD3 UR42, UPT, UPT, UR32, 0x20, URZ ;  /* 0x00000020202a7890 */ /* 0x000fe4000fffe0ff */
[----:B------:R-:W-:Y:S01]  /*3ed0*/  UIADD3 UR38, UPT, UPT, UR36, 0x2, URZ ;  /* 0x0000000224267890 */ /* 0x000fe2000fffe0ff */
[----:B------:R3:W4:Y:S01]  /*3ee0*/  @P0 SYNCS.PHASECHK.TRANS64.TRYWAIT P2, [UR30], R0 ;  /* 0x00000000ff0005a7 */ /* 0x000722000804111e */
[----:B------:R-:W-:Y:S02]  /*3ef0*/  ULEA UR30, UR19, UR16, 0x9 ;  /* 0x00000010131e7291 */ /* 0x000fe4000f8e48ff */
[----:B------:R-:W-:Y:S02]  /*3f00*/  UIADD3 UR10, UPT, UPT, UR10, 0x50, URZ ;  /* 0x000000500a0a7890 */ /* 0x000fe4000fffe0ff */
[----:B------:R-:W-:Y:S02]  /*3f10*/  UIADD3 UR40, UPT, UPT, UR30, 0x2, URZ ;  /* 0x000000021e287890 */ /* 0x000fe4000fffe0ff */
[----:B------:R-:W-:Y:S01]  /*3f20*/  UIADD3 UR20, UPT, UPT, UR20, -0x1, URZ ;  /* 0xffffffff14147890 */ /* 0x000fe2000fffe0ff */
[----:B------:R-:W-:Y:S01]  /*3f30*/  UMOV UR35, 0x4008 ;  /* 0x0000400800237882 */ /* 0x000fe20000000000 */
[----:B------:R-:W-:Y:S01]  /*3f40*/  UMOV UR45, 0x4008 ;  /* 0x00004008002d7882 */ /* 0x000fe20000000000 */
[----:B------:R3:W-:Y:S01]  /*3f50*/  UTCCP.T.S.4x32dp128bit tmem[UR25+0x100], gdesc[UR34] ;  /* 0x00010022190079e7 */ /* 0x0007e20009100000 */
[----:B------:R3:W-:Y:S01]  /*3f60*/  UTCCP.T.S.4x32dp128bit tmem[UR25+0x104], gdesc[UR44] ;  /* 0x0001042c190079e7 */ /* 0x0007e20009100000 */
[----:B------:R-:W-:Y:S01]  /*3f70*/  UMOV UR33, 0x4008 ;  /* 0x0000400800217882 */ /* 0x000fe20000000000 */
[----:B------:R-:W-:Y:S01]  /*3f80*/  UMOV UR43, 0x4008 ;  /* 0x00004008002b7882 */ /* 0x000fe20000000000 */
[----:B------:R3:W-:Y:S01]  /*3f90*/  UTCCP.T.S.4x32dp128bit tmem[UR25+0x108], gdesc[UR32] ;  /* 0x00010820190079e7 */ /* 0x0007e20009100000 */
[----:B------:R3:W-:Y:S01]  /*3fa0*/  UTCCP.T.S.4x32dp128bit tmem[UR25+0x10c], gdesc[UR42] ;  /* 0x00010c2a190079e7 */ /* 0x0007e20009100000 */
[----:B------:R-:W-:Y:S01]  /*3fb0*/  UMOV UR31, 0x80004020 ;  /* 0x80004020001f7882 */ /* 0x000fe20000000000 */
[----:B------:R-:W-:Y:S01]  /*3fc0*/  UMOV UR37, 0x80004020 ;  /* 0x8000402000257882 */ /* 0x000fe20000000000 */
[----:B------:R-:W-:Y:S01]  /*3fd0*/  UMOV UR41, 0x80004020 ;  /* 0x8000402000297882 */ /* 0x000fe20000000000 */
[----:B------:R3:W-:Y:S01]  /*3fe0*/  UTCOMMA.4X gdesc[UR36], gdesc[UR30], tmem[UR12], tmem[UR28], idesc[UR29], tmem[UR6], UP1 ;  /* 0x80061c1e240075ea */ /* 0x0007e2000880000c */
[----:B------:R-:W-:Y:S01]  /*3ff0*/  UMOV UR39, 0x80004020 ;  /* 0x8000402000277882 */ /* 0x000fe20000000000 */
[----:B------:R-:W-:Y:S01]  /*4000*/  UMOV UR22, 0x1 ;  /* 0x0000000100167882 */ /* 0x000fe20000000000 */
[----:B------:R3:W-:Y:S01]  /*4010*/  UTCOMMA.4X gdesc[UR38], gdesc[UR40], tmem[UR12], tmem[UR26], idesc[UR27], tmem[UR4], UPT ;  /* 0x80041a28260075ea */ /* 0x0007e2000b80000c */
[----:B------:R3:W-:Y:S01]  /*4020*/  UTCBAR.MULTICAST [UR10], URZ, UR13 ;  /* 0x000000ff0a0073e9 */ /* 0x0007e2000800080d */
[----:B------:R-:W-:Y:S01]  /*4030*/  UMOV UR19, UR23 ;  /* 0x0000001700137c82 */ /* 0x000fe20008000000 */
[----:B------:R-:W-:Y:S05]  /*4040*/  BRA.U UP0, `(.L_x_76) ;  /* 0xfffffffd00447547 */ /* 0x000fea000b83ffff */
.L_x_73:
[----:B------:R-:W-:Y:S01]  /*4050*/  UIADD3 UR24, UPT, UPT, UR24, 0x1, URZ ;  /* 0x0000000118187890 */ /* 0x000fe2000fffe0ff */
[C---:B------:R-:W-:Y:S01]  /*4060*/  ISETP.NE.AND P0, PT, R10.reuse, 0x2, PT ;  /* 0x000000020a00780c */ /* 0x040fe20003f05270 */
[----:B------:R-:W-:Y:S02]  /*4070*/  UIADD3 UR11, UPT, UPT, UR11, 0x110, URZ ;  /* 0x000001100b0b7890 */ /* 0x000fe4000fffe0ff */
[----:B------:R-:W-:Y:S01]  /*4080*/  UISETP.NE.AND UP0, UPT, UR24, 0x2, UPT ;  /* 0x000000021800788c */ /* 0x000fe2000bf05270 */
[----:B-1-3--:R-:W-:Y:S02]  /*4090*/  SEL R0, RZ, 0x1, P0 ;  /* 0x00000001ff007807 */ /* 0x00afe40000000000 */
[----:B------:R-:W-:Y:S01]  /*40a0*/  SEL R10, R10, RZ, P0 ;  /* 0x000000ff0a0a7207 */ /* 0x000fe20000000000 */
[----:B------:R-:W-:Y:S01]  /*40b0*/  USEL UR10, URZ, 0x1, UP0 ;  /* 0x00000001ff0a7887 */ /* 0x000fe20008000000 */
[----:B------:R-:W-:Y:S01]  /*40c0*/  LOP3.LUT R9, R9, R0, RZ, 0x3c, !PT ;  /* 0x0000000009097212 */ /* 0x000fe200078e3cff */
[----:B------:R-:W-:Y:S01]  /*40d0*/  USEL UR24, UR24, URZ, UP0 ;  /* 0x000000ff18187287 */ /* 0x000fe20008000000 */
[----:B------:R1:W-:Y:S03]  /*40e0*/  UTCBAR [UR11], URZ ;  /* 0x000000ff0b0073e9 */ /* 0x0003e600080000ff */
[----:B------:R-:W-:Y:S01]  /*40f0*/  LOP3.LUT R11, R11, UR10, RZ, 0x3c, !PT ;  /* 0x0000000a0b0b7c12 */ /* 0x000fe2000f8e3cff */
[----:B------:R-:W-:Y:S07]  /*4100*/  @P1 BRA `(.L_x_77) ;  /* 0xfffffff800941947 */ /* 0x000fee000383ffff */
[----:B------:R-:W3:Y:S01]  /*4110*/  S2UR UR4, SR_CgaCtaId ;  /* 0x00000000000479c3 */ /* 0x000ee20000008800 */
[----:B------:R-:W-:Y:S01]  /*4120*/  ELECT P0, URZ, PT ;  /* 0x0000000000ff782f */ /* 0x000fe20003800000 */
[----:B------:R-:W-:Y:S01]  /*4130*/  IMAD.MOV.U32 R0, RZ, RZ, 0x1 ;  /* 0x00000001ff007424 */ /* 0x000fe200078e00ff */
[----:B------:R-:W-:Y:S01]  /*4140*/  UIADD3 UR9, UPT, UPT, UR9, 0x120, URZ ;  /* 0x0000012009097890 */ /* 0x000fe2000fffe0ff */
[----:B------:R-:W-:Y:S01]  /*4150*/  SHF.L.U32 R2, R11, 0x1f, RZ ;  /* 0x0000001f0b027819 */ /* 0x000fe200000006ff */
[----:B------:R-:W-:-:S03]  /*4160*/  UMOV UR5, 0x40 ;  /* 0x0000004000057882 */ /* 0x000fc60000000000 */
[----:B------:R-:W-:Y:S01]  /*4170*/  UVIRTCOUNT.DEALLOC.SMPOOL 0x80 ;  /* 0x000000800000784c */ /* 0x000fe20000000000 */
[----:B---3--:R-:W-:Y:S02]  /*4180*/  ULEA UR4, UR4, UR5, 0x18 ;  /* 0x0000000504047291 */ /* 0x008fe4000f8ec0ff */
[----:B------:R-:W-:-:S07]  /*4190*/  ULEA UR5, UR24, UR9, 0x3 ;  /* 0x0000000918057291 */ /* 0x000fce000f8e18ff */
[----:B------:R3:W-:Y:S02]  /*41a0*/  @P0 STS.U8 [UR4+0x1c], R0 ;  /* 0x00001c00ff000988 */ /* 0x0007e40008000004 */
[----:B------:R-:W2:Y:S02]  /*41b0*/  SYNCS.PHASECHK.TRANS64.TRYWAIT P0, [UR5], R2 ;  /* 0x00000002ff0075a7 */ /* 0x000ea40008001105 */
[----:B--23--:R-:W-:Y:S05]  /*41c0*/  @!P0 BRA `(.L_x_78) ;  /* 0x0000005c00448947 */ /* 0x00cfea0003800000 */
.L_x_179:
[----:B------:R-:W-:-:S04]  /*41d0*/  UIADD3 UR6, UPT, UPT, UR24, 0x1, URZ ;  /* 0x0000000118067890 */ /* 0x000fc8000fffe0ff */
[----:B------:R-:W-:-:S04]  /*41e0*/  UISETP.NE.AND UP0, UPT, UR6, 0x2, UPT ;  /* 0x000000020600788c */ /* 0x000fc8000bf05270 */
[----:B------:R-:W-:Y:S02]  /*41f0*/  USEL UR5, URZ, 0x1, UP0 ;  /* 0x00000001ff057887 */ /* 0x000fe40008000000 */
[----:B------:R-:W-:-:S04]  /*4200*/  USEL UR6, UR6, URZ, UP0 ;  /* 0x000000ff06067287 */ /* 0x000fc80008000000 */
[----:B------:R-:W-:Y:S01]  /*4210*/  ULEA UR6, UR6, UR9, 0x3 ;  /* 0x0000000906067291 */ /* 0x000fe2000f8e18ff */
[----:B--2---:R-:W-:-:S04]  /*4220*/  LOP3.LUT R2, R11, UR5, RZ, 0x3c, !PT ;  /* 0x000000050b027c12 */ /* 0x004fc8000f8e3cff */
[----:B------:R-:W-:-:S04]  /*4230*/  SHF.L.U32 R2, R2, 0x1f, RZ ;  /* 0x0000001f02027819 */ /* 0x000fc800000006ff */
[----:B------:R-:W2:Y:S02]  /*4240*/  SYNCS.PHASECHK.TRANS64.TRYWAIT P0, [UR6], R2 ;  /* 0x00000002ff0075a7 */ /* 0x000ea40008001106 */
[----:B--2---:R-:W-:Y:S05]  /*4250*/  @!P0 BRA `(.L_x_79) ;  /* 0x0000005c00388947 */ /* 0x004fea0003800000 */
.L_x_181:
[----:B------:R-:W-:Y:S01]  /*4260*/  NOP ;  /* 0x0000000000007918 */ /* 0x000fe20000000000 */
[----:B--2---:R-:W2:Y:S01]  /*4270*/  LDS R0, [UR4+0x14] ;  /* 0x00001404ff007984 */ /* 0x004ea20008000800 */
[----:B------:R-:W-:Y:S01]  /*4280*/  ULOP3.LUT UR6, UR25, 0xffff, URZ, 0xc0, !UPT ;  /* 0x0000ffff19067892 */ /* 0x000fe2000f8ec0ff */
[----:B------:R-:W-:Y:S01]  /*4290*/  UMOV UR8, 0xffff ;  /* 0x0000ffff00087882 */ /* 0x000fe20000000000 */
[----:B------:R-:W-:Y:S02]  /*42a0*/  UMOV UR5, 0x1 ;  /* 0x0000000100057882 */ /* 0x000fe40000000000 */
[----:B------:R-:W-:-:S04]  /*42b0*/  USHF.R.U32.HI UR6, URZ, 0x5, UR6 ;  /* 0x00000005ff067899 */ /* 0x000fc80008011606 */
[----:B------:R-:W-:Y:S02]  /*42c0*/  USHF.L.U32 UR8, UR8, UR6, URZ ;  /* 0x0000000608087299 */ /* 0x000fe400080006ff */
[----:B------:R-:W-:-:S04]  /*42d0*/  USHF.L.U32 UR5, UR5, UR6, URZ ;  /* 0x0000000605057299 */ /* 0x000fc800080006ff */
[----:B--2---:R-:W-:-:S04]  /*42e0*/  LOP3.LUT R0, R0, UR8, RZ, 0xc0, !PT ;  /* 0x0000000800007c12 */ /* 0x004fc8000f8ec0ff */
[----:B------:R-:W-:-:S13]  /*42f0*/  ISETP.NE.AND P0, PT, R0, UR8, PT ;  /* 0x0000000800007c0c */ /* 0x000fda000bf05270 */
[----:B------:R-:W-:Y:S05]  /*4300*/  @P0 BRA `(.L_x_80) ;  /* 0x0000000000580947 */ /* 0x000fea0003800000 */
[----:B------:R-:W2:Y:S02]  /*4310*/  LDS R0, [UR4+0x18] ;  /* 0x00001804ff007984 */ /* 0x000ea40008000800 */
[----:B--2---:R-:W-:-:S04]  /*4320*/  LOP3.LUT R0, R0, UR5, RZ, 0xc0, !PT ;  /* 0x0000000500007c12 */ /* 0x004fc8000f8ec0ff */
[----:B------:R-:W-:-:S13]  /*4330*/  ISETP.NE.AND P0, PT, R0, UR5, PT ;  /* 0x0000000500007c0c */ /* 0x000fda000bf05270 */
[----:B------:R-:W-:Y:S05]  /*4340*/  @P0 BRA `(.L_x_81) ;  /* 0x00000000003c0947 */ /* 0x000fea0003800000 */
[----:B------:R-:W2:Y:S01]  /*4350*/  S2R R2, SR_LANEID ;  /* 0x0000000000027919 */ /* 0x000ea20000000000 */
[----:B------:R-:W-:Y:S01]  /*4360*/  ULOP3.LUT UR8, URZ, UR8, URZ, 0x33, !UPT ;  /* 0x00000008ff087292 */ /* 0x000fe2000f8e33ff */
[----:B------:R-:W-:Y:S02]  /*4370*/  VOTEU.ANY UR7, UPT, PT ;  /* 0x0000000000077886 */ /* 0x000fe400038e0100 */
[----:B------:R-:W-:-:S03]  /*4380*/  UFLO.U32 UR7, UR7 ;  /* 0x00000007000772bd */ /* 0x000fc600080e0000 */
[----:B------:R-:W-:-:S04]  /*4390*/  IMAD.U32 R0, RZ, RZ, UR8 ;  /* 0x00000008ff007e24 */ /* 0x000fc8000f8e00ff */
[----:B------:R3:W1:Y:S02]  /*43a0*/  REDUX UR6, R0 ;  /* 0x00000000000673c4 */ /* 0x0006640000000000 */
[----:B------:R1:W-:Y:S01]  /*43b0*/  UTCATOMSWS.AND URZ, UR8 ;  /* 0x0000000800ff79e3 */ /* 0x0003e20008000000 */
[----:B--2---:R-:W-:Y:S02]  /*43c0*/  ISETP.EQ.U32.AND P0, PT, R2, UR7, PT ;  /* 0x0000000702007c0c */ /* 0x004fe4000bf02070 */
[----:B---3--:R-:W-:Y:S02]  /*43d0*/  LOP3.LUT R0, RZ, UR5, RZ, 0x33, !PT ;  /* 0x00000005ff007c12 */ /* 0x008fe4000f8e33ff */
[----:B-1----:R-:W-:Y:S02]  /*43e0*/  MOV R2, UR6 ;  /* 0x0000000600027c02 */ /* 0x002fe40008000f00 */
[----:B------:R-:W1:Y:S07]  /*43f0*/  REDUX UR5, R0 ;  /* 0x00000000000573c4 */ /* 0x000e6e0000000000 */
[----:B------:R2:W-:Y:S01]  /*4400*/  @P0 ATOMS.AND RZ, [UR4+0x14], R2 ;  /* 0x00001402ffff098c */ /* 0x0005e2000a800004 */
[----:B-1----:R-:W-:-:S05]  /*4410*/  IMAD.U32 R0, RZ, RZ, UR5 ;  /* 0x00000005ff007e24 */ /* 0x002fca000f8e00ff */
[----:B------:R2:W-:Y:S01]  /*4420*/  @P0 ATOMS.AND RZ, [UR4+0x18], R0 ;  /* 0x00001800ffff098c */ /* 0x0005e2000a800004 */
[----:B------:R-:W-:Y:S05]  /*4430*/  BRA `(.L_x_82) ;  /* 0x0000000000147947 */ /* 0x000fea0003800000 */
.L_x_81:
[----:B------:R-:W-:Y:S02]  /*4440*/  MOV R2, 0x4460 ;  /* 0x0000446000027802 */ /* 0x000fe40000000f00 */
[----:B-1--45:R-:W-:Y:S05]  /*4450*/  CALL.REL.NOINC `($__internal_0_$__cuda_sm10x_tcgen05_guardrail_trap_col_being_dealloced_not_returned_by_alloc) ;  /* 0x0000006000207944 */ /* 0x032fea0003c00000 */
[----:B------:R-:W-:Y:S05]  /*4460*/  BRA `(.L_x_82) ;  /* 0x0000000000087947 */ /* 0x000fea0003800000 */
.L_x_80:
[----:B------:R-:W-:Y:S02]  /*4470*/  MOV R2, 0x4490 ;  /* 0x0000449000027802 */ /* 0x000fe40000000f00 */
[----:B-1--45:R-:W-:Y:S05]  /*4480*/  CALL.REL.NOINC `($__internal_2_$__cuda_sm10x_tcgen05_guardrail_trap_unallocated_columns_being_dealloced) ;  /* 0x00000060002c7944 */ /* 0x032fea0003c00000 */
.L_x_82:
[----:B------:R-:W-:Y:S01]  /*4490*/  NOP ;  /* 0x0000000000007918 */ /* 0x000fe20000000000 */
[----:B------:R-:W-:Y:S05]  /*44a0*/  EXIT ;  /* 0x000000000000794d */ /* 0x000fea0003800000 */
.L_x_66:
[----:B------:R-:W-:-:S09]  /*44b0*/  UISETP.NE.OR UP5, UPT, UR7, 0x3, !UP5 ;  /* 0x000000030700788c */ /* 0x000fd2000efa5670 */
[----:B------:R-:W-:Y:S05]  /*44c0*/  BRA.U UP5, `(.L_x_83) ;  /* 0x0000000d05f47547 */ /* 0x000fea000b800000 */
[----:B------:R-:W1:Y:S01]  /*44d0*/  LDC R0, c[0x0][0xf30] ;  /* 0x0003cc00ff007b82 */ /* 0x000e620000000800 */
[----:B------:R-:W-:Y:S01]  /*44e0*/  UMOV UR4, 0x400 ;  /* 0x0000040000047882 */ /* 0x000fe20000000000 */
[----:B------:R-:W-:Y:S01]  /*44f0*/  IMAD.MOV.U32 R32, RZ, RZ, 0x1 ;  /* 0x00000001ff207424 */ /* 0x000fe200078e00ff */
[----:B------:R-:W-:Y:S01]  /*4500*/  ULEA UR4, UR37, UR4, 0x18 ;  /* 0x0000000425047291 */ /* 0x000fe2000f8ec0ff */
[----:B------:R-:W-:Y:S01]  /*4510*/  CS2R R30, SRZ ;  /* 0x00000000001e7805 */ /* 0x000fe2000001ff00 */
[----:B------:R-:W-:Y:S01]  /*4520*/  IMAD.MOV.U32 R27, RZ, RZ, 0x2000 ;  /* 0x00002000ff1b7424 */ /* 0x000fe200078e00ff */
[----:B------:R-:W-:Y:S02]  /*4530*/  UPLOP3.LUT UP0, UPT, UPT, UPT, UPT, 0x40, 0x4 ;  /* 0x000000000004789c */ /* 0x000fe40003f0e870 */
[----:B------:R-:W3:Y:S01]  /*4540*/  LDC R26, c[0x0][0x370] ;  /* 0x0000dc00ff1a7b82 */ /* 0x000ee20000000800 */
[----:B------:R-:W-:Y:S02]  /*4550*/  UIADD3 UR5, UPT, UPT, UR4, 0xb8, URZ ;  /* 0x000000b804057890 */ /* 0x000fe4000fffe0ff */
[----:B------:R-:W-:-:S02]  /*4560*/  UIADD3 UR33, UPT, UPT, UR4, 0xa0, URZ ;  /* 0x000000a004217890 */ /* 0x000fc4000fffe0ff */
[----:B------:R-:W-:Y:S02]  /*4570*/  UIADD3 UR17, UPT, UPT, UR4, 0xa8, URZ ;  /* 0x000000a804117890 */ /* 0x000fe4000fffe0ff */
[----:B------:R-:W-:Y:S01]  /*4580*/  UIADD3 UR9, UPT, UPT, UR4, 0xb0, URZ ;  /* 0x000000b004097890 */ /* 0x000fe2000fffe0ff */
[----:B------:R-:W4:Y:S01]  /*4590*/  LDC R3, c[0x0][0xf0c] ;  /* 0x0003c300ff037b82 */ /* 0x000f220000000800 */
[----:B------:R-:W-:-:S07]  /*45a0*/  UPRMT UR5, UR37, 0x654, UR5 ;  /* 0x0000065425057896 */ /* 0x000fce0008000005 */
[----:B------:R-:W2:Y:S01]  /*45b0*/  LDC R24, c[0x0][0xf20] ;  /* 0x0003c800ff187b82 */ /* 0x000ea20000000800 */
[----:B-1----:R-:W-:-:S07]  /*45c0*/  ISETP.NE.AND P1, PT, R0, 0x1, PT ;  /* 0x000000010000780c */ /* 0x002fce0003f25270 */
[----:B------:R-:W1:Y:S08]  /*45d0*/  LDC.64 R34, c[0x0][0x348] ;  /* 0x0000d200ff227b82 */ /* 0x000e700000000a00 */
[----:B------:R-:W1:Y:S08]  /*45e0*/  LDC.64 R14, c[0x0][0xc88] ;  /* 0x00032200ff0e7b82 */ /* 0x000e700000000a00 */
[----:B------:R-:W1:Y:S08]  /*45f0*/  LDC.64 R18, c[0x0][0xf10] ;  /* 0x0003c400ff127b82 */ /* 0x000e700000000a00 */
[----:B------:R-:W1:Y:S08]  /*4600*/  LDC.64 R6, c[0x0][0xf18] ;  /* 0x0003c600ff067b82 */ /* 0x000e700000000a00 */
[----:B------:R-:W1:Y:S08]  /*4610*/  LDC.64 R4, c[0x0][0xf28] ;  /* 0x0003ca00ff047b82 */ /* 0x000e700000000a00 */
[----:B------:R-:W1:Y:S08]  /*4620*/  LDC.64 R16, c[0x0][0xc90] ;  /* 0x00032400ff107b82 */ /* 0x000e700000000a00 */
[----:B--234-:R-:W1:Y:S02]  /*4630*/  LDC R25, c[0x0][0x374] ;  /* 0x0000dd00ff197b82 */ /* 0x01ce640000000800 */
.L_x_94:
[C---:B------:R-:W-:Y:S02]  /*4640*/  LEA R0, R31.reuse, UR4, 0x3 ;  /* 0x000000041f007c11 */ /* 0x040fe4000f8e18ff */
[----:B------:R-:W-:Y:S02]  /*4650*/  SHF.L.U32 R2, R30, 0x1f, RZ ;  /* 0x0000001f1e027819 */ /* 0x000fe400000006ff */
[----:B------:R-:W-:Y:S02]  /*4660*/  LEA R20, R31, UR4, 0x4 ;  /* 0x000000041f147c11 */ /* 0x000fe4000f8e20ff */
[----:B--2---:R-:W2:Y:S02]  /*4670*/  SYNCS.PHASECHK.TRANS64.TRYWAIT P0, [R0+URZ+0xf0], R2 ;  /* 0x0000f002000075a7 */ /* 0x004ea400080011ff */
[----:B--2---:R-:W-:Y:S05]  /*4680*/  @!P0 BRA `(.L_x_84) ;  /* 0x0000005800448947 */ /* 0x004fea0003800000 */
.L_x_182:
[----:B------:R-:W-:Y:S01]  /*4690*/  ISETP.GE.AND P0, PT, R40, 0x1, PT ;  /* 0x000000012800780c */ /* 0x000fe20003f06270 */
[----:B------:R-:W3:Y:S01]  /*46a0*/  LDS.128 R20, [R20+0x160] ;  /* 0x0001600014147984 */ /* 0x000ee20000000c00 */
[----:B-1----:R-:W-:Y:S01]  /*46b0*/  ISETP.NE.U32.AND P5, PT, R16, RZ, PT ;  /* 0x000000ff1000720c */ /* 0x002fe20003fa5070 */
[----:B--2---:R-:W-:Y:S01]  /*46c0*/  VIADD R0, R0, 0x100 ;  /* 0x0000010000007836 */ /* 0x004fe20000000000 */
[----:B------:R-:W-:Y:S01]  /*46d0*/  ISETP.NE.U32.AND P4, PT, R16, RZ, PT ;  /* 0x000000ff1000720c */ /* 0x000fe20003f85070 */
[----:B------:R-:W-:Y:S01]  /*46e0*/  USHF.L.U32 UR35, UR20, 0x7, URZ ;  /* 0x0000000714237899 */ /* 0x000fe200080006ff */
[C---:B------:R-:W-:Y:S01]  /*46f0*/  ISETP.NE.AND.EX P5, PT, R17.reuse, RZ, PT, P5 ;  /* 0x000000ff1100720c */ /* 0x040fe20003fa5350 */
[----:B------:R-:W-:Y:S01]  /*4700*/  USHF.L.U32 UR34, UR12, 0x7, URZ ;  /* 0x000000070c227899 */ /* 0x000fe200080006ff */
[----:B------:R-:W-:Y:S01]  /*4710*/  PRMT R0, RZ, 0x654, R0 ;  /* 0x00000654ff007816 */ /* 0x000fe20000000000 */
[----:B------:R-:W-:Y:S01]  /*4720*/  @!PT LDS RZ, [RZ] ;  /* 0x00000000fffff984 */ /* 0x000fe20000000800 */
[----:B------:R-:W-:Y:S01]  /*4730*/  @!PT LDS RZ, [RZ] ;  /* 0x00000000fffff984 */ /* 0x000fe20000000800 */
[----:B------:R-:W-:Y:S01]  /*4740*/  @!PT LDS RZ, [RZ] ;  /* 0x00000000fffff984 */ /* 0x000fe20000000800 */
[----:B------:R-:W-:Y:S01]  /*4750*/  @!PT LDS RZ, [RZ] ;  /* 0x00000000fffff984 */ /* 0x000fe20000000800 */
[----:B------:R1:W-:Y:S06]  /*4760*/  MEMBAR.ALL.CTA ;  /* 0x0000000000007992 */ /* 0x0003ec0000008000 */
[----:B-1----:R-:W1:Y:S01]  /*4770*/  FENCE.VIEW.ASYNC.S ;  /* 0x00000000000073c6 */ /* 0x002e620000000000 */
[----:B------:R-:W-:Y:S02]  /*4780*/  ISETP.NE.AND.EX P4, PT, R17, RZ, PT, P4 ;  /* 0x000000ff1100720c */ /* 0x000fe40003f85340 */
[----:B------:R-:W-:Y:S01]  /*4790*/  SHF.L.U32 R28, R32, 0x1f, RZ ;  /* 0x0000001f201c7819 */ /* 0x000fe200000006ff */
[----:B-1----:R1:W-:Y:S01]  /*47a0*/  SYNCS.ARRIVE.TRANS64.RED.A1T0 RZ, [R0+URZ], RZ ;  /* 0x000000ff00ff79a7 */ /* 0x0023e200081004ff */
[----:B---3--:R-:W-:Y:S11]  /*47b0*/  LOP3.LUT P3, RZ, R22, 0x1, RZ, 0xc0, !PT ;  /* 0x0000000116ff7812 */ /* 0x008ff6000786c0ff */
[----:B------:R-:W-:Y:S02]  /*47c0*/  @!UPT UIADD3 URZ, UPT, UPT, URZ, URZ, URZ ;  /* 0x000000fffffff290 */ /* 0x000fe4000fffe0ff */
[----:B------:R-:W-:Y:S02]  /*47d0*/  @P3 MOV R11, R20 ;  /* 0x00000014000b3202 */ /* 0x000fe40000000f00 */
[----:B------:R-:W-:Y:S01]  /*47e0*/  @P3 LOP3.LUT R10, R21, 0xffff, RZ, 0xc0, !PT ;  /* 0x0000ffff150a3812 */ /* 0x000fe200078ec0ff */
[----:B-1----:R-:W-:Y:S06]  /*47f0*/  @!P0 BRA `(.L_x_85) ;  /* 0x0000000000a48947 */ /* 0x002fec0003800000 */
[-C--:B------:R-:W-:Y:S01]  /*4800*/  IMAD.HI.U32 R0, R25, R7.reuse, RZ ;  /* 0x0000000719007227 */ /* 0x080fe200078e00ff */
[----:B------:R-:W-:Y:S02]  /*4810*/  ISETP.NE.AND P0, PT, R6, 0x1, PT ;  /* 0x000000010600780c */ /* 0x000fe40003f05270 */
[----:B------:R-:W-:Y:S01]  /*4820*/  ISETP.NE.AND P2, PT, R40, 0x1, PT ;  /* 0x000000012800780c */ /* 0x000fe20003f45270 */
[----:B------:R-:W-:Y:S01]  /*4830*/  IMAD.HI.U32 R9, R26, R18, RZ ;  /* 0x000000121a097227 */ /* 0x000fe200078e00ff */
[----:B------:R-:W-:Y:S02]  /*4840*/  SHF.R.U32.HI R0, RZ, R24, R0 ;  /* 0x00000018ff007219 */ /* 0x000fe40000011600 */
[----:B------:R-:W-:Y:S01]  /*4850*/  ISETP.NE.AND P6, PT, R3, 0x1, PT ;  /* 0x000000010300780c */ /* 0x000fe20003fc5270 */
[----:B------:R-:W-:Y:S01]  /*4860*/  IMAD.HI.U32 R13, R10, R7, RZ ;  /* 0x000000070a0d7227 */ /* 0x000fe200078e00ff */
[----:B------:R-:W-:Y:S02]  /*4870*/  SHF.R.U32.HI R9, RZ, R19, R9 ;  /* 0x00000013ff097219 */ /* 0x000fe40000011609 */
[----:B------:R-:W-:Y:S01]  /*4880*/  SEL R0, R25, R0, !P0 ;  /* 0x0000000019007207 */ /* 0x000fe20004000000 */
[----:B------:R-:W-:Y:S01]  /*4890*/  IMAD.HI.U32 R12, R11, R18, RZ ;  /* 0x000000120b0c7227 */ /* 0x000fe200078e00ff */
[----:B------:R-:W-:Y:S03]  /*48a0*/  SEL R9, R26, R9, !P6 ;  /* 0x000000091a097207 */ /* 0x000fe60007000000 */
[-C--:B------:R-:W-:Y:S01]  /*48b0*/  IMAD.HI.U32 R8, R0, R4.reuse, RZ ;  /* 0x0000000400087227 */ /* 0x080fe200078e00ff */
[----:B------:R-:W-:Y:S03]  /*48c0*/  SHF.R.U32.HI R12, RZ, R19, R12 ;  /* 0x00000013ff0c7219 */ /* 0x000fe6000001160c */
[----:B------:R-:W-:Y:S01]  /*48d0*/  IMAD.HI.U32 R2, R9, R4, RZ ;  /* 0x0000000409027227 */ /* 0x000fe200078e00ff */
[-C--:B------:R-:W-:Y:S02]  /*48e0*/  @P2 SHF.R.U32.HI R0, RZ, R5.reuse, R8 ;  /* 0x00000005ff002219 */ /* 0x080fe40000011608 */
[----:B------:R-:W-:Y:S02]  /*48f0*/  SHF.R.U32.HI R8, RZ, R24, R13 ;  /* 0x00000018ff087219 */ /* 0x000fe4000001160d */
[----:B------:R-:W-:Y:S01]  /*4900*/  @P2 SHF.R.U32.HI R9, RZ, R5, R2 ;  /* 0x00000005ff092219 */ /* 0x000fe20000011602 */
[----:B------:R-:W-:Y:S01]  /*4910*/  IMAD R0, R40, R0, RZ ;  /* 0x0000000028007224 */ /* 0x000fe200078e02ff */
[----:B------:R-:W-:Y:S02]  /*4920*/  SEL R8, R10, R8, !P0 ;  /* 0x000000080a087207 */ /* 0x000fe40004000000 */
[----:B------:R-:W-:Y:S01]  /*4930*/  SEL R2, R11, R12, !P6 ;  /* 0x0000000c0b027207 */ /* 0x000fe20007000000 */
[----:B------:R-:W-:Y:S01]  /*4940*/  IMAD R12, R40, R9, RZ ;  /* 0x00000009280c7224 */ /* 0x000fe200078e02ff */
[C---:B------:R-:W-:Y:S01]  /*4950*/  ISETP.GE.AND P0, PT, R8.reuse, R0, PT ;  /* 0x000000000800720c */ /* 0x040fe20003f06270 */
[----:B------:R-:W-:Y:S03]  /*4960*/  IMAD.HI.U32 R0, R8, R4, RZ ;  /* 0x0000000408007227 */ /* 0x000fe600078e00ff */
[----:B------:R-:W-:Y:S02]  /*4970*/  ISETP.GE.OR P0, PT, R2, R12, P0 ;  /* 0x0000000c0200720c */ /* 0x000fe40000706670 */
[-C--:B------:R-:W-:Y:S04]  /*4980*/  SHF.R.U32.HI R0, RZ, R5.reuse, R0 ;  /* 0x00000005ff007219 */ /* 0x080fe80000011600 */
[----:B------:R-:W-:Y:S05]  /*4990*/  SEL R13, R8, R0, !P2 ;  /* 0x00000000080d7207 */ /* 0x000fea0005000000 */
[----:B------:R-:W-:Y:S02]  /*49a0*/  IMAD.MOV R12, RZ, RZ, -R13 ;  /* 0x000000ffff0c7224 */ /* 0x000fe400078e0a0d */
[----:B------:R-:W-:Y:S04]  /*49b0*/  @!P0 IMAD.HI.U32 R0, R2, R4, RZ ;  /* 0x0000000402008227 */ /* 0x000fe800078e00ff */
[----:B------:R-:W-:Y:S01]  /*49c0*/  IMAD R12, R40, R12, R8 ;  /* 0x0000000c280c7224 */ /* 0x000fe200078e0208 */
[----:B------:R-:W-:Y:S04]  /*49d0*/  @!P0 SHF.R.U32.HI R0, RZ, R5, R0 ;  /* 0x00000005ff008219 */ /* 0x000fe80000011600 */
[----:B------:R-:W-:Y:S04]  /*49e0*/  @!P0 SEL R0, R2, R0, !P2 ;  /* 0x0000000002008207 */ /* 0x000fe80005000000 */
[----:B------:R-:W-:Y:S01]  /*49f0*/  @!P0 IADD3 R13, PT, PT, R13, -R0, RZ ;  /* 0x800000000d0d8210 */ /* 0x000fe20007ffe0ff */
[----:B------:R-:W-:Y:S01]  /*4a00*/  @!P0 IMAD R0, R9, R12, R0 ;  /* 0x0000000c09008224 */ /* 0x000fe200078e0200 */
[----:B------:R-:W-:Y:S01]  /*4a10*/  IADD3 R9, PT, PT, -R8, RZ, RZ ;  /* 0x000000ff08097210 */ /* 0x000fe20007ffe1ff */
[--C-:B------:R-:W-:Y:S02]  /*4a20*/  IMAD.MOV R12, RZ, RZ, -R2.reuse ;  /* 0x000000ffff0c7224 */ /* 0x100fe400078e0a02 */
[----:B------:R-:W-:Y:S02]  /*4a30*/  @!P0 IMAD R8, R13, R40, R2 ;  /* 0x000000280d088224 */ /* 0x000fe400078e0202 */
[----:B------:R-:W-:Y:S02]  /*4a40*/  @!P0 IMAD.MOV.U32 R2, RZ, RZ, R0 ;  /* 0x000000ffff028224 */ /* 0x000fe400078e0000 */
[----:B------:R-:W-:Y:S02]  /*4a50*/  IMAD R11, R3, R12, R11 ;  /* 0x0000000c030b7224 */ /* 0x000fe400078e020b */
[----:B------:R-:W-:Y:S02]  /*4a60*/  IMAD R10, R6, R9, R10 ;  /* 0x00000009060a7224 */ /* 0x000fe400078e020a */
[----:B------:R-:W-:Y:S02]  /*4a70*/  IMAD R11, R2, R3, R11 ;  /* 0x00000003020b7224 */ /* 0x000fe400078e020b */
[----:B------:R-:W-:Y:S02]  /*4a80*/  IMAD R10, R8, R6, R10 ;  /* 0x00000006080a7224 */ /* 0x000fe400078e020a */
.L_x_85:
[----:B------:R-:W-:Y:S05]  /*4a90*/  BRA.U UP0, `(.L_x_86) ;  /* 0x0000000100107547 */ /* 0x000fea000b800000 */
[----:B------:R-:W-:Y:S04]  /*4aa0*/  MOV R2, UR15 ;  /* 0x0000000f00027c02 */ /* 0x000fe80008000f00 */
[----:B------:R-:W-:Y:S04]  /*4ab0*/  SHF.L.U32 R2, R2, 0x1f, RZ ;  /* 0x0000001f02027819 */ /* 0x000fe800000006ff */
[----:B------:R-:W1:Y:S02]  /*4ac0*/  SYNCS.PHASECHK.TRANS64.TRYWAIT P0, [UR4+0xe8], R2 ;  /* 0x0000e802ff0075a7 */ /* 0x000e640008001104 */
[----:B-1----:R-:W-:Y:S05]  /*4ad0*/  @!P0 BRA `(.L_x_87) ;  /* 0x0000005400448947 */ /* 0x002fea0003800000 */
.L_x_86:
[----:B------:R-:W-:Y:S05]  /*4ae0*/  @!P5 BRA `(.L_x_88) ;  /* 0x00000000002cd947 */ /* 0x000fea0003800000 */
[----:B------:R-:W-:Y:S01]  /*4af0*/  ISETP.NE.U32.AND P0, PT, R14, RZ, PT ;  /* 0x000000ff0e00720c */ /* 0x000fe20003f05070 */
[----:B------:R-:W-:Y:S03]  /*4b00*/  IMAD.MOV.U32 R88, RZ, RZ, 0x1 ;  /* 0x00000001ff587424 */ /* 0x000fe600078e00ff */
[----:B------:R-:W-:Y:S11]  /*4b10*/  ISETP.NE.AND.EX P0, PT, R15, RZ, PT, P0 ;  /* 0x000000ff0f00720c */ /* 0x000ff60003f05300 */
[----:B------:R-:W-:Y:S02]  /*4b20*/  @!UPT UIADD3 URZ, UPT, UPT, URZ, URZ, URZ ;  /* 0x000000fffffff290 */ /* 0x000fe4000fffe0ff */
[----:B------:R-:W2:Y:S01]  /*4b30*/  @P0 LDC.64 R8, c[0x0][0xc88] ;  /* 0x00032200ff080b82 */ /* 0x000ea20000000a00 */
[----:B-1----:R-:W-:Y:S04]  /*4b40*/  @P0 IMAD R0, R16, UR36, RZ ;  /* 0x0000002410000c24 */ /* 0x002fe8000f8e02ff */
[----:B--2---:R-:W-:Y:S04]  /*4b50*/  @P0 IMAD.WIDE R8, R0, 0x4, R8 ;  /* 0x0000000400080825 */ /* 0x004fe800078e0208 */
[----:B------:R-:W-:Y:S01]  /*4b60*/  HFMA2 R0, -RZ, RZ, 0, 5.9604644775390625e-08 ;  /* 0x00000001ff007431 */ /* 0x000fe200000001ff */
[----:B-----5:R2:W5:Y:S04]  /*4b70*/  @P0 LDG.E R49, desc[UR46][R8.64] ;  /* 0x0000002e08310981 */ /* 0x020568000c1e1900 */
[----:B------:R-:W-:Y:S01]  /*4b80*/  @!P0 PRMT R88, R0, 0x7610, R88 ;  /* 0x0000761000588816 */ /* 0x000fe20000000058 */
[----:B--2---:R-:W3:Y:S06]  /*4b90*/  @!P0 LDC R49, c[0x0][0xc80] ;  /* 0x00032000ff318b82 */ /* 0x004eec0000000800 */
.L_x_88:
[----:B---3-5:R-:W-:Y:S01]  /*4ba0*/  @!P4 FSETP.EQ.AND P0, PT, R49, RZ, PT ;  /* 0x000000ff3100c20b */ /* 0x028fe20003f02000 */
[----:B------:R-:W-:Y:S01]  /*4bb0*/  @!UPT UIADD3 URZ, UPT, UPT, URZ, URZ, URZ ;  /* 0x000000fffffff290 */ /* 0x000fe2000fffe0ff */
[----:B------:R-:W-:Y:S11]  /*4bc0*/  @!P4 BRA `(.L_x_89) ;  /* 0x000000000018c947 */ /* 0x000ff60003800000 */
[----:B------:R-:W-:Y:S02]  /*4bd0*/  LOP3.LUT P2, RZ, R88, 0xff, RZ, 0xc0, !PT ;  /* 0x000000ff58ff7812 */ /* 0x000fe4000784c0ff */
[----:B------:R-:W-:Y:S04]  /*4be0*/  ISETP.NE.U32.AND P0, PT, R14, RZ, PT ;  /* 0x000000ff0e00720c */ /* 0x000fe80003f05070 */
[----:B------:R-:W-:Y:S04]  /*4bf0*/  ISETP.NE.AND.EX P0, PT, R15, RZ, PT, P0 ;  /* 0x000000ff0f00720c */ /* 0x000fe80003f05300 */
[----:B------:R-:W-:Y:S03]  /*4c00*/  PLOP3.LUT P0, PT, P0, PT, PT, 0x8, 0x80 ;  /* 0x000000000080781c */ /* 0x000fe6000070e170 */
[----:B------:R-:W-:Y:S11]  /*4c10*/  @P2 FSETP.EQ.AND P0, PT, R49, RZ, PT ;  /* 0x000000ff3100220b */ /* 0x000ff60003f02000 */
[----:B------:R-:W-:Y:S02]  /*4c20*/  @!UPT UIADD3 URZ, UPT, UPT, URZ, URZ, URZ ;  /* 0x000000fffffff290 */ /* 0x000fe4000fffe0ff */
.L_x_89:
[----:B------:R-:W2:Y:S01]  /*4c30*/  SYNCS.PHASECHK.TRANS64.TRYWAIT P2, [UR4+0xc0], R28 ;  /* 0x0000c01cff0075a7 */ /* 0x000ea20008041104 */
[----:B------:R-:W-:Y:S04]  /*4c40*/  ELECT P4, URZ, PT ;  /* 0x0000000000ff782f */ /* 0x000fe80003880000 */
[----:B------:R-:W-:Y:S11]  /*4c50*/  PLOP3.LUT P4, PT, P0, P4, PT, 0xf2, 0x2f ;  /* 0x00000000002f781c */ /* 0x000ff60000789e72 */
[----:B------:R-:W-:Y:S02]  /*4c60*/  @!UPT UIADD3 URZ, UPT, UPT, URZ, URZ, URZ ;  /* 0x000000fffffff290 */ /* 0x000fe4000fffe0ff */
[----:B------:R-:W-:Y:S05]  /*4c70*/  @!P4 IADD3 R8, P0, PT, R34, 0x980, RZ ;  /* 0x000009802208c810 */ /* 0x000fea0007f1e0ff */
[----:B-1----:R-:W-:Y:S01]  /*4c80*/  @!P4 IMAD.X R2, RZ, RZ, R35, P0 ;  /* 0x000000ffff02c224 */ /* 0x002fe200000e0623 */
[----:B--2---:R-:W-:Y:S07]  /*4c90*/  @!P2 BRA `(.L_x_90) ;  /* 0x0000005000eca947 */ /* 0x004fee0003800000 */
.L_x_185:
[----:B------:R-:W-:Y:S01]  /*4ca0*/  @!P4 R2UR UR6, R2 ;  /* 0x000000000206c2ca */ /* 0x000fe200000e0000 */
[----:B------:R-:W-:Y:S01]  /*4cb0*/  VOTEU.ALL UP0, P4 ;  /* 0x0000000000ff7886 */ /* 0x000fe20002000000 */
[----:B------:R-:W-:Y:S01]  /*4cc0*/  @!P4 R2UR UR7, R8 ;  /* 0x000000000807c2ca */ /* 0x000fe200000e0000 */
[----:B-1----:R-:W-:Y:S01]  /*4cd0*/  @!P4 IMAD.MOV.U32 R0, RZ, RZ, 0x2000 ;  /* 0x00002000ff00c424 */ /* 0x002fe200078e00ff */
[----:B------:R-:W-:Y:S01]  /*4ce0*/  UMOV UR10, 0x0 ;  /* 0x00000000000a7882 */ /* 0x000fe20000000000 */
[----:B------:R-:W-:Y:S01]  /*4cf0*/  UMOV UR11, 0x10000000 ;  /* 0x10000000000b7882 */ /* 0x000fe20000000000 */
[----:B------:R-:W-:Y:S01]  /*4d00*/  @!UP0 UIADD3 UR32, UPT, UPT, UR4, 0x200, URZ ;  /* 0x0000020004208890 */ /* 0x000fe2000fffe0ff */
[----:B------:R-:W-:Y:S06]  /*4d10*/  VOTEU.ALL UP0, P4 ;  /* 0x0000000000ff7886 */ /* 0x000fec0002000000 */
[----:B------:R-:W-:Y:S01]  /*4d20*/  IMAD.U32 R9, RZ, RZ, UR6 ;  /* 0x00000006ff097e24 */ /* 0x000fe2000f8e00ff */
[----:B------:R-:W-:Y:S01]  /*4d30*/  UPRMT UR6, UR37, 0x654, UR33 ;  /* 0x0000065425067896 */ /* 0x000fe20008000021 */
[----:B------:R-:W-:Y:S03]  /*4d40*/  IMAD.U32 R8, RZ, RZ, UR7 ;  /* 0x00000007ff087e24 */ /* 0x000fe6000f8e00ff */
[----:B------:R-:W-:Y:S02]  /*4d50*/  @!P4 R2UR UR13, R9 ;  /* 0x00000000090dc2ca */ /* 0x000fe400000e0000 */
[----:B------:R-:W-:Y:S02]  /*4d60*/  @!P4 R2UR UR12, R8 ;  /* 0x00000000080cc2ca */ /* 0x000fe400000e0000 */
[----:B------:R-:W-:Y:S05]  /*4d70*/  @!P4 IADD3 R8, P0, PT, R34, 0x980, RZ ;  /* 0x000009802208c810 */ /* 0x000fea0007f1e0ff */
[----:B------:R-:W-:Y:S06]  /*4d80*/  @!P4 IMAD.X R2, RZ, RZ, R35, P0 ;  /* 0x000000ffff02c224 */ /* 0x000fec00000e0623 */
[----:B------:R1:W-:Y:S01]  /*4d90*/  @!UP0 UTMALDG.3D [UR32], [UR12], desc[UR10] ;  /* 0x00000a200c0085b4 */ /* 0x0003e20008011000 */
[----:B------:R1:W-:Y:S01]  /*4da0*/  @!P4 SYNCS.ARRIVE.TRANS64.RED.A0TR RZ, [UR4+0xa0], R0 ;  /* 0x0000a000ffffc9a7 */ /* 0x0003e20008300404 */
[----:B------:R-:W-:Y:S01]  /*4db0*/  SYNCS.ARRIVE.TRANS64.RED.A1T0 RZ, [UR6], RZ ;  /* 0x000000ffffff79a7 */ /* 0x000fe20008100406 */
[----:B------:R-:W2:Y:S02]  /*4dc0*/  SYNCS.PHASECHK.TRANS64.TRYWAIT P2, [UR4+0xc8], R28 ;  /* 0x0000c81cff0075a7 */ /* 0x000ea40008041104 */
[----:B-12---:R-:W-:Y:S05]  /*4dd0*/  @!P2 BRA `(.L_x_91) ;  /* 0x0000005000b4a947 */ /* 0x006fea0003800000 */
.L_x_187:
[----:B------:R-:W-:Y:S01]  /*4de0*/  @!P4 R2UR UR6, R2 ;  /* 0x000000000206c2ca */ /* 0x000fe200000e0000 */
[----:B------:R-:W-:Y:S01]  /*4df0*/  VOTEU.ALL UP0, P4 ;  /* 0x0000000000ff7886 */ /* 0x000fe20002000000 */
[----:B------:R-:W-:Y:S01]  /*4e00*/  @!P4 R2UR UR7, R8 ;  /* 0x000000000807c2ca */ /* 0x000fe200000e0000 */
[----:B-1----:R-:W-:Y:S01]  /*4e10*/  @!P4 IMAD.MOV.U32 R0, RZ, RZ, 0x2000 ;  /* 0x00002000ff00c424 */ /* 0x002fe200078e00ff */
[----:B------:R-:W-:Y:S01]  /*4e20*/  UMOV UR10, 0x0 ;  /* 0x00000000000a7882 */ /* 0x000fe20000000000 */
[----:B------:R-:W-:Y:S01]  /*4e30*/  UMOV UR11, 0x10000000 ;  /* 0x10000000000b7882 */ /* 0x000fe20000000000 */
[----:B------:R-:W-:Y:S02]  /*4e40*/  @!UP0 UIADD3 UR18, UPT, UPT, UR34, 0x20, URZ ;  /* 0x0000002022128890 */ /* 0x000fe4000fffe0ff */
[----:B------:R-:W-:Y:S01]  /*4e50*/  @!UP0 UIADD3 UR16, UPT, UPT, UR4, 0x2200, URZ ;  /* 0x0000220004108890 */ /* 0x000fe2000fffe0ff */
[----:B------:R-:W-:Y:S01]  /*4e60*/  VOTEU.ALL UP0, P4 ;  /* 0x0000000000ff7886 */ /* 0x000fe20002000000 */
[----:B------:R-:W-:Y:S01]  /*4e70*/  UMOV UR19, UR35 ;  /* 0x0000002300137c82 */ /* 0x000fe20008000000 */
[----:B------:R-:W-:Y:S02]  /*4e80*/  UMOV UR20, UR36 ;  /* 0x0000002400147c82 */ /* 0x000fe40008000000 */
        /* <DEDUP_REMOVED lines=12> */
.L_x_189:
[----:B------:R-:W2:Y:S01]  /*4f50*/  LDC.64 R12, c[0x0][0xf18] ;  /* 0x0003c600ff0c7b82 */ /* 0x000ea20000000a00 */
[----:B------:R-:W-:Y:S01]  /*4f60*/  @!P4 R2UR UR6, R2 ;  /* 0x000000000206c2ca */ /* 0x000fe200000e0000 */
[----:B------:R-:W-:Y:S01]  /*4f70*/  VOTEU.ALL UP0, P4 ;  /* 0x0000000000ff7886 */ /* 0x000fe20002000000 */
[----:B------:R-:W-:Y:S01]  /*4f80*/  @!P4 R2UR UR7, R8 ;  /* 0x000000000807c2ca */ /* 0x000fe200000e0000 */
[----:B-1----:R-:W-:Y:S01]  /*4f90*/  @!P4 IMAD.MOV.U32 R0, RZ, RZ, 0x2000 ;  /* 0x00002000ff00c424 */ /* 0x002fe200078e00ff */
[----:B------:R-:W-:Y:S03]  /*4fa0*/  UMOV UR18, 0x0 ;  /* 0x0000000000127882 */ /* 0x000fe60000000000 */
[----:B------:R-:W1:Y:S01]  /*4fb0*/  @!P1 LDC R2, c[0x0][0xf0c] ;  /* 0x0003c300ff029b82 */ /* 0x000e620000000800 */
[----:B------:R-:W-:Y:S01]  /*4fc0*/  @!UP0 UIADD3 UR10, UPT, UPT, UR34, 0x40, URZ ;  /* 0x00000040220a8890 */ /* 0x000fe2000fffe0ff */
[----:B------:R-:W-:Y:S01]  /*4fd0*/  @P3 SHF.R.U32.HI R29, RZ, 0x10, R21 ;  /* 0x00000010ff1d3819 */ /* 0x000fe20000011615 */
[----:B------:R-:W-:Y:S01]  /*4fe0*/  @!UP0 UIADD3 UR8, UPT, UPT, UR4, 0x4200, URZ ;  /* 0x0000420004088890 */ /* 0x000fe2000fffe0ff */
[----:B------:R-:W-:Y:S01]  /*4ff0*/  VIADD R31, R31, 0x1 ;  /* 0x000000011f1f7836 */ /* 0x000fe20000000000 */
[----:B------:R-:W-:Y:S01]  /*5000*/  VOTEU.ALL UP0, P4 ;  /* 0x0000000000ff7886 */ /* 0x000fe20002000000 */
[----:B------:R-:W-:Y:S01]  /*5010*/  UMOV UR19, 0x10000000 ;  /* 0x1000000000137882 */ /* 0x000fe20000000000 */
[----:B------:R-:W-:Y:S01]  /*5020*/  UMOV UR11, UR35 ;  /* 0x00000023000b7c82 */ /* 0x000fe20008000000 */
[----:B------:R-:W-:Y:S01]  /*5030*/  IMAD.U32 R9, RZ, RZ, UR6 ;  /* 0x00000006ff097e24 */ /* 0x000fe2000f8e00ff */
[----:B------:R-:W-:Y:S01]  /*5040*/  UMOV UR12, UR36 ;  /* 0x00000024000c7c82 */ /* 0x000fe20008000000 */
[----:B------:R-:W-:Y:S01]  /*5050*/  IMAD.U32 R8, RZ, RZ, UR7 ;  /* 0x00000007ff087e24 */ /* 0x000fe2000f8e00ff */
[----:B------:R-:W-:Y:S02]  /*5060*/  UPRMT UR6, UR37, 0x654, UR9 ;  /* 0x0000065425067896 */ /* 0x000fe40008000009 */
[----:B------:R-:W-:Y:S02]  /*5070*/  @!P4 R2UR UR21, R9 ;  /* 0x000000000915c2ca */ /* 0x000fe400000e0000 */
[----:B------:R-:W-:Y:S02]  /*5080*/  @!P4 R2UR UR20, R8 ;  /* 0x000000000814c2ca */ /* 0x000fe400000e0000 */
[----:B------:R-:W3:Y:S11]  /*5090*/  LDC.64 R8, c[0x0][0xf10] ;  /* 0x0003c400ff087b82 */ /* 0x000ef60000000a00 */
[----:B------:R4:W-:Y:S01]  /*50a0*/  @!UP0 UTMALDG.3D [UR8], [UR20], desc[UR18] ;  /* 0x00001208140085b4 */ /* 0x0009e20008011000 */
[----:B------:R5:W-:Y:S01]  /*50b0*/  @!P4 SYNCS.ARRIVE.TRANS64.RED.A0TR RZ, [UR4+0xb0], R0 ;  /* 0x0000b000ffffc9a7 */ /* 0x000be20008300404 */
[C---:B---3--:R-:W-:Y:S01]  /*50c0*/  @!P1 IMAD.HI.U32 R8, R11.reuse, R8, RZ ;  /* 0x000000080b089227 */ /* 0x048fe200078e00ff */
[----:B--2---:R-:W-:Y:S02]  /*50d0*/  @!P1 ISETP.NE.AND P0, PT, R12, 0x1, PT ;  /* 0x000000010c00980c */ /* 0x004fe40003f05270 */
[----:B-1----:R-:W-:Y:S01]  /*50e0*/  @!P1 ISETP.NE.AND P2, PT, R2, 0x1, PT ;  /* 0x000000010200980c */ /* 0x002fe20003f45270 */
[----:B------:R-:W-:Y:S01]  /*50f0*/  SYNCS.ARRIVE.TRANS64.RED.A1T0 RZ, [UR6], RZ ;  /* 0x000000ffffff79a7 */ /* 0x000fe20008100406 */
[C---:B------:R-:W-:Y:S01]  /*5100*/  @!P1 IMAD.HI.U32 R13, R10.reuse, R13, RZ ;  /* 0x0000000d0a0d9227 */ /* 0x040fe200078e00ff */
[----:B------:R-:W-:Y:S04]  /*5110*/  @!P1 SHF.R.U32.HI R8, RZ, R9, R8 ;  /* 0x00000009ff089219 */ /* 0x000fe80000011608 */
[----:B------:R-:W-:Y:S01]  /*5120*/  @!P1 SEL R8, R11, R8, !P2 ;  /* 0x000000080b089207 */ /* 0x000fe20005000000 */
[----:B------:R-:W1:Y:S01]  /*5130*/  SYNCS.PHASECHK.TRANS64.TRYWAIT P5, [UR4+0xd8], R28 ;  /* 0x0000d81cff0075a7 */ /* 0x000e6200080a1104 */
[----:B-----5:R-:W2:Y:S02]  /*5140*/  @!P1 LDC R0, c[0x0][0xf20] ;  /* 0x0003c800ff009b82 */ /* 0x020ea40000000800 */
[----:B--2---:R-:W-:Y:S04]  /*5150*/  @!P1 SHF.R.U32.HI R0, RZ, R0, R13 ;  /* 0x00000000ff009219 */ /* 0x004fe8000001160d */
[----:B------:R-:W-:Y:S05]  /*5160*/  @!P1 SEL R9, R10, R0, !P0 ;  /* 0x000000000a099207 */ /* 0x000fea0004000000 */
[----:B------:R-:W-:Y:S02]  /*5170*/  @!P1 IMAD.IADD R0, R9, 0x1, -R8 ;  /* 0x0000000109009824 */ /* 0x000fe400078e0a08 */
[----:B------:R-:W-:Y:S02]  /*5180*/  @!P1 IMAD.IADD R8, R8, 0x1, -R9 ;  /* 0x0000000108089824 */ /* 0x000fe400078e0a09 */
[----:B------:R-:W-:Y:S02]  /*5190*/  @!P1 IMAD R11, R0, R2, R11 ;  /* 0x00000002000b9224 */ /* 0x000fe400078e020b */
[----:B------:R-:W-:Y:S01]  /*51a0*/  @!P1 IMAD R10, R8, R12, R10 ;  /* 0x0000000c080a9224 */ /* 0x000fe200078e020a */
[----:B-1--4-:R-:W-:Y:S06]  /*51b0*/  @!P5 BRA `(.L_x_93) ;  /* 0x0000004c00ecd947 */ /* 0x012fec0003800000 */
.L_x_191:
[----:B------:R-:W-:Y:S01]  /*51c0*/  @!P4 IADD3 R2, P0, PT, R34, 0x980, RZ ;  /* 0x000009802202c810 */ /* 0x000fe20007f1e0ff */
[----:B------:R-:W-:Y:S01]  /*51d0*/  VOTEU.ALL UP0, P4 ;  /* 0x0000000000ff7886 */ /* 0x000fe20002000000 */
[----:B------:R-:W-:Y:S01]  /*51e0*/  UMOV UR10, 0x0 ;  /* 0x00000000000a7882 */ /* 0x000fe20000000000 */
[----:B------:R-:W-:Y:S01]  /*51f0*/  UMOV UR11, 0x10000000 ;  /* 0x10000000000b7882 */ /* 0x000fe20000000000 */
[----:B------:R-:W-:Y:S01]  /*5200*/  @!P4 R2UR UR7, R2 ;  /* 0x000000000207c2ca */ /* 0x000fe200000e0000 */
[----:B-1----:R-:W-:Y:S01]  /*5210*/  @!P4 IMAD.X R0, RZ, RZ, R35, P0 ;  /* 0x000000ffff00c224 */ /* 0x002fe200000e0623 */
[----:B------:R-:W-:Y:S01]  /*5220*/  @!UP0 UIADD3 UR26, UPT, UPT, UR34, 0x60, URZ ;  /* 0x00000060221a8890 */ /* 0x000fe2000fffe0ff */
[----:B------:R-:W-:Y:S01]  /*5230*/  IMAD.IADD R2, R10, 0x1, R86 ;  /* 0x000000010a027824 */ /* 0x000fe200078e0256 */
[----:B------:R-:W-:Y:S01]  /*5240*/  @!UP0 UIADD3 UR24, UPT, UPT, UR4, 0x6200, URZ ;  /* 0x0000620004188890 */ /* 0x000fe2000fffe0ff */
[----:B------:R-:W-:Y:S01]  /*5250*/  ISETP.NE.AND P0, PT, R31, 0x2, PT ;  /* 0x000000021f00780c */ /* 0x000fe20003f05270 */
[----:B------:R-:W-:Y:S01]  /*5260*/  @!UP0 UIADD3 UR25, UPT, UPT, UR4, 0xb8, URZ ;  /* 0x000000b804198890 */ /* 0x000fe2000fffe0ff */
[----:B------:R-:W-:Y:S01]  /*5270*/  @!P4 R2UR UR6, R0 ;  /* 0x000000000006c2ca */ /* 0x000fe200000e0000 */
[----:B------:R-:W-:Y:S01]  /*5280*/  VOTEU.ALL UP0, P4 ;  /* 0x0000000000ff7886 */ /* 0x000fe20002000000 */
[----:B------:R-:W-:Y:S01]  /*5290*/  UMOV UR27, UR35 ;  /* 0x00000023001b7c82 */ /* 0x000fe20008000000 */
[----:B------:R-:W-:Y:S01]  /*52a0*/  UMOV UR28, UR36 ;  /* 0x00000024001c7c82 */ /* 0x000fe20008000000 */
[----:B------:R-:W-:Y:S01]  /*52b0*/  IMAD.IADD R0, R11, 0x1, R87 ;  /* 0x000000010b007824 */ /* 0x000fe200078e0257 */
[----:B------:R-:W-:Y:S01]  /*52c0*/  R2UR UR12, R2 ;  /* 0x00000000020c72ca */ /* 0x000fe200000e0000 */
[----:B------:R-:W-:Y:S01]  /*52d0*/  IMAD.U32 R8, RZ, RZ, UR7 ;  /* 0x00000007ff087e24 */ /* 0x000fe2000f8e00ff */
[----:B------:R-:W-:Y:S02]  /*52e0*/  @P3 R2UR UR36, R29 ;  /* 0x000000001d2432ca */ /* 0x000fe400000e0000 */
[----:B------:R-:W-:Y:S02]  /*52f0*/  R2UR UR20, R0 ;  /* 0x00000000001472ca */ /* 0x000fe400000e0000 */
[----:B------:R-:W-:Y:S02]  /*5300*/  SEL R0, RZ, 0x1, P0 ;  /* 0x00000001ff007807 */ /* 0x000fe40000000000 */
[----:B------:R-:W-:Y:S01]  /*5310*/  IMAD.U32 R9, RZ, RZ, UR6 ;  /* 0x00000006ff097e24 */ /* 0x000fe2000f8e00ff */
[----:B------:R-:W-:Y:S02]  /*5320*/  @!P4 R2UR UR6, R8 ;  /* 0x000000000806c2ca */ /* 0x000fe400000e0000 */
[----:B------:R-:W-:Y:S02]  /*5330*/  LOP3.LUT R30, R30, R0, RZ, 0x3c, !PT ;  /* 0x000000001e1e7212 */ /* 0x000fe400078e3cff */
[----:B------:R-:W-:Y:S02]  /*5340*/  @!P4 R2UR UR7, R9 ;  /* 0x000000000907c2ca */ /* 0x000fe400000e0000 */
[----:B------:R-:W-:Y:S02]  /*5350*/  LOP3.LUT R32, R32, 0x1, RZ, 0x3c, !PT ;  /* 0x0000000120207812 */ /* 0x000fe400078e3cff */
[----:B------:R-:W-:Y:S09]  /*5360*/  SEL R31, R31, RZ, P0 ;  /* 0x000000ff1f1f7207 */ /* 0x000ff20000000000 */
[----:B------:R2:W-:Y:S01]  /*5370*/  @!UP0 UTMALDG.3D [UR24], [UR6], desc[UR10] ;  /* 0x00000a18060085b4 */ /* 0x0005e20008011000 */
[----:B------:R2:W-:Y:S01]  /*5380*/  @!P4 SYNCS.ARRIVE.TRANS64.RED.A0TR RZ, [UR4+0xb8], R27 ;  /* 0x0000b81bffffc9a7 */ /* 0x0005e20008300404 */
[----:B------:R-:W-:Y:S01]  /*5390*/  UPLOP3.LUT UP0, UPT, UPT, UPT, UPT, 0x80, 0x8 ;  /* 0x000000000008789c */ /* 0x000fe20003f0f070 */
[----:B------:R-:W-:Y:S01]  /*53a0*/  SYNCS.ARRIVE.TRANS64.RED.A1T0 RZ, [UR5], RZ ;  /* 0x000000ffffff79a7 */ /* 0x000fe20008100405 */
[----:B------:R-:W-:Y:S09]  /*53b0*/  @P3 BRA `(.L_x_94) ;  /* 0xfffffff000a03947 */ /* 0x000ff2000383ffff */
[----:B------:R-:W-:-:S04]  /*53c0*/  SHF.L.U32 R2, R32, 0x1f, RZ ;  /* 0x0000001f20027819 */ /* 0x000fc800000006ff */
[----:B------:R-:W1:Y:S02]  /*53d0*/  SYNCS.PHASECHK.TRANS64.TRYWAIT P0, [UR4+0xc0], R2 ;  /* 0x0000c002ff0075a7 */ /* 0x000e640008001104 */
[----:B-1----:R-:W-:Y:S05]  /*53e0*/  @!P0 BRA `(.L_x_95) ;  /* 0x0000004c00788947 */ /* 0x002fea0003800000 */
.L_x_193:
[----:B------:R-:W3:Y:S02]  /*53f0*/  SYNCS.PHASECHK.TRANS64.TRYWAIT P0, [UR4+0xc8], R2 ;  /* 0x0000c802ff0075a7 */ /* 0x000ee40008001104 */
[----:B---3--:R-:W-:Y:S05]  /*5400*/  @!P0 BRA `(.L_x_96) ;  /* 0x0000004c00888947 */ /* 0x008fea0003800000 */
.L_x_195:
[----:B------:R-:W3:Y:S02]  /*5410*/  SYNCS.PHASECHK.TRANS64.TRYWAIT P0, [UR4+0xd0], R2 ;  /* 0x0000d002ff0075a7 */ /* 0x000ee40008001104 */
[----:B---3--:R-:W-:Y:S05]  /*5420*/  @!P0 BRA `(.L_x_97) ;  /* 0x0000004c00988947 */ /* 0x008fea0003800000 */
.L_x_197:
[----:B-1----:R-:W-:-:S07]  /*5430*/  MOV R0, UR4 ;  /* 0x0000000400007c02 */ /* 0x002fce0008000f00 */
.L_x_98:
[----:B-1----:R-:W-:-:S04]  /*5440*/  SHF.L.U32 R2, R32, 0x1f, RZ ;  /* 0x0000001f20027819 */ /* 0x002fc800000006ff */
[----:B------:R1:W3:Y:S03]  /*5450*/  SYNCS.PHASECHK.TRANS64.TRYWAIT P0, [R0+URZ+0xd8], R2 ;  /* 0x0000d802000075a7 */ /* 0x0002e600080011ff */
[----:B---3--:R-:W-:Y:S05]  /*5460*/  @!P0 NANOSLEEP.SYNCS 0x989680 ;  /* 0x009896800000895d */ /* 0x008fea0003900000 */
[----:B------:R-:W3:Y:S02]  /*5470*/  @!P0 SYNCS.PHASECHK.TRANS64 P0, [R0+URZ+0xd8], R2 ;  /* 0x0000d802000085a7 */ /* 0x000ee400080010ff */
[----:B--23--:R-:W-:Y:S05]  /*5480*/  @P0 EXIT ;  /* 0x000000000000094d */ /* 0x00cfea0003800000 */
[----:B------:R-:W-:Y:S05]  /*5490*/  BRA `(.L_x_98) ;  /* 0xfffffffc00e87947 */ /* 0x000fea000383ffff */
.L_x_83:
[----:B------:R-:W-:-:S06]  /*54a0*/  UISETP.GE.AND UP0, UPT, UR7, 0x4, UPT ;  /* 0x000000040700788c */ /* 0x000fcc000bf06270 */
[----:B------:R-:W-:-:S13]  /*54b0*/  PLOP3.LUT P0, PT, PT, PT, UP0, 0x80, 0x8 ;  /* 0x000000000008781c */ /* 0x000fda0003f0f008 */
[----:B------:R-:W-:Y:S05]  /*54c0*/  @!P0 EXIT ;  /* 0x000000000000894d */ /* 0x000fea0003800000 */
[----:B------:R-:W-:Y:S01]  /*54d0*/  BAR.SYNC.DEFER_BLOCKING 0x6, 0xa0 ;  /* 0x0182800000007b1d */ /* 0x000fe20000010000 */
[C---:B------:R-:W-:Y:S01]  /*54e0*/  IMAD.SHL.U32 R2, R101.reuse, 0x20, RZ ;  /* 0x0000002065027824 */ /* 0x040fe200078e00ff */
[C---:B------:R-:W-:Y:S01]  /*54f0*/  SHF.L.U32 R46, R101.reuse, 0x10, RZ ;  /* 0x00000010652e7819 */ /* 0x040fe200000006ff */
[C---:B------:R-:W-:Y:S01]  /*5500*/  IMAD.SHL.U32 R100, R101.reuse, 0x4, RZ ;  /* 0x0000000465647824 */ /* 0x040fe200078e00ff */
[C---:B------:R-:W-:Y:S01]  /*5510*/  LOP3.LUT R102, R101.reuse, 0x60, RZ, 0xc0, !PT ;  /* 0x0000006065667812 */ /* 0x040fe200078ec0ff */
[----:B------:R-:W-:Y:S01]  /*5520*/  HFMA2 R97, -RZ, RZ, 0, 5.9604644775390625e-08 ;  /* 0x00000001ff617431 */ /* 0x000fe200000001ff */
[----:B------:R-:W-:Y:S02]  /*5530*/  UMOV UR49, 0x400 ;  /* 0x0000040000317882 */ /* 0x000fe40000000000 */
[----:B------:R-:W1:Y:S01]  /*5540*/  LDC R91, c[0x0][0x370] ;  /* 0x0000dc00ff5b7b82 */ /* 0x000e620000000800 */
[----:B------:R-:W-:Y:S01]  /*5550*/  ULEA UR49, UR37, UR49, 0x18 ;  /* 0x0000003125317291 */ /* 0x000fe2000f8ec0ff */
[----:B------:R-:W-:Y:S01]  /*5560*/  LOP3.LUT R3, R2, 0xc0, RZ, 0xc0, !PT ;  /* 0x000000c002037812 */ /* 0x000fe200078ec0ff */
[----:B------:R-:W-:Y:S01]  /*5570*/  HFMA2 R95, -RZ, RZ, 0, 0 ;  /* 0x00000000ff5f7431 */ /* 0x000fe200000001ff */
[----:B------:R-:W-:Y:S01]  /*5580*/  LOP3.LUT R99, R101, 0x2, RZ, 0xc0, !PT ;  /* 0x0000000265637812 */ /* 0x000fe200078ec0ff */
[----:B------:R-:W-:Y:S01]  /*5590*/  UIADD3 UR4, UPT, UPT, UR49, 0x200, URZ ;  /* 0x0000020031047890 */ /* 0x000fe2000fffe0ff */
[----:B------:R-:W-:Y:S01]  /*55a0*/  LOP3.LUT R100, R3, 0x18, R100, 0xf8, !PT ;  /* 0x0000001803647812 */ /* 0x000fe200078ef864 */
[----:B------:R-:W-:Y:S01]  /*55b0*/  IMAD.MOV.U32 R45, RZ, RZ, RZ ;  /* 0x000000ffff2d7224 */ /* 0x000fe200078e00ff */
[----:B------:R-:W3:Y:S01]  /*55c0*/  LDC R42, c[0x0][0xf0c] ;  /* 0x0003c300ff2a7b82 */ /* 0x000ee20000000800 */
[----:B------:R-:W-:Y:S01]  /*55d0*/  LOP3.LUT R46, R46, 0x600000, RZ, 0xc0, !PT ;  /* 0x006000002e2e7812 */ /* 0x000fe200078ec0ff */
[----:B------:R-:W-:Y:S01]  /*55e0*/  IMAD.MOV.U32 R105, RZ, RZ, RZ ;  /* 0x000000ffff697224 */ /* 0x000fe200078e00ff */
[----:B------:R-:W-:Y:S01]  /*55f0*/  LOP3.LUT R100, R100, 0xf20, R2, 0xf8, !PT ;  /* 0x00000f2064647812 */ /* 0x000fe200078ef802 */
[----:B------:R-:W-:Y:S01]  /*5600*/  IMAD.U32 R93, RZ, RZ, UR4 ;  /* 0x00000004ff5d7e24 */ /* 0x000fe2000f8e00ff */
[----:B------:R-:W-:Y:S01]  /*5610*/  LOP3.LUT R101, R101, 0x4, RZ, 0xc0, !PT ;  /* 0x0000000465657812 */ /* 0x000fe200078ec0ff */
[----:B------:R-:W4:Y:S01]  /*5620*/  LDCU.64 UR52, c[0x0][0x348] ;  /* 0x00006900ff3477ac */ /* 0x000f220008000a00 */
[----:B------:R-:W-:Y:S01]  /*5630*/  MOV R96, RZ ;  /* 0x000000ff00607202 */ /* 0x000fe20000000f00 */
[----:B------:R-:W1:Y:S01]  /*5640*/  LDC R89, c[0x0][0xf20] ;  /* 0x0003c800ff597b82 */ /* 0x000e620000000800 */
[----:B------:R-:W2:Y:S01]  /*5650*/  LDS R0, [UR49+0x180] ;  /* 0x00018031ff007984 */ /* 0x000ea20008000800 */
[----:B------:R-:W-:Y:S01]  /*5660*/  IMAD R100, R100, 0x2, R93 ;  /* 0x0000000264647824 */ /* 0x000fe200078e025d */
[----:B------:R-:W1:Y:S03]  /*5670*/  LDCU.64 UR38, c[0x0][0xc88] ;  /* 0x00019100ff2677ac */ /* 0x000e660008000a00 */
[--C-:B------:R-:W-:Y:S01]  /*5680*/  IMAD R99, R99, -0x10, R100.reuse ;  /* 0xfffffff063637824 */ /* 0x100fe200078e0264 */
[----:B------:R-:W1:Y:S01]  /*5690*/  LDCU.64 UR44, c[0x0][0xc90] ;  /* 0x00019200ff2c77ac */ /* 0x000e620008000a00 */
[----:B------:R-:W1:Y:S01]  /*56a0*/  LDC R41, c[0x0][0xf30] ;  /* 0x0003cc00ff297b82 */ /* 0x000e620000000800 */
[----:B------:R-:W-:Y:S01]  /*56b0*/  IMAD R98, R101, -0x10, R100 ;  /* 0xfffffff065627824 */ /* 0x000fe200078e0264 */
[----:B------:R-:W-:Y:S01]  /*56c0*/  UMOV UR50, URZ ;  /* 0x000000ff00327c82 */ /* 0x000fe20008000000 */
[----:B------:R-:W-:-:S05]  /*56d0*/  UMOV UR51, URZ ;  /* 0x000000ff00337c82 */ /* 0x000fca0008000000 */
[----:B------:R-:W1:Y:S08]  /*56e0*/  LDC.64 R84, c[0x0][0xf10] ;  /* 0x0003c400ff547b82 */ /* 0x000e700000000a00 */
[----:B------:R-:W1:Y:S08]  /*56f0*/  LDC.64 R38, c[0x0][0xf18] ;  /* 0x0003c600ff267b82 */ /* 0x000e700000000a00 */
[----:B------:R-:W1:Y:S08]  /*5700*/  LDC.64 R36, c[0x0][0xf28] ;  /* 0x0003ca00ff247b82 */ /* 0x000e700000000a00 */
[----:B------:R-:W1:Y:S01]  /*5710*/  LDC.64 R82, c[0x0][0xcb0] ;  /* 0x00032c00ff527b82 */ /* 0x000e620000000a00 */
[----:B--2---:R-:W-:-:S07]  /*5720*/  IMAD.IADD R46, R0, 0x1, R46 ;  /* 0x00000001002e7824 */ /* 0x004fce00078e022e */
[----:B------:R-:W2:Y:S08]  /*5730*/  LDC.64 R80, c[0x0][0xca8] ;  /* 0x00032a00ff507b82 */ /* 0x000eb00000000a00 */
[----:B---34-:R-:W1:Y:S02]  /*5740*/  LDC R90, c[0x0][0x374] ;  /* 0x0000dd00ff5a7b82 */ /* 0x018e640000000800 */
.L_x_142:
[----:B------:R-:W-:Y:S02]  /*5750*/  LEA R0, R105, UR49, 0x3 ;  /* 0x0000003169007c11 */ /* 0x000fe4000f8e18ff */
[----:B------:R-:W-:Y:S02]  /*5760*/  SHF.L.U32 R2, R95, 0x1f, RZ ;  /* 0x0000001f5f027819 */ /* 0x000fe400000006ff */
[----:B-1----:R-:W-:Y:S02]  /*5770*/  LEA R16, R105, UR49, 0x4 ;  /* 0x0000003169107c11 */ /* 0x002fe4000f8e20ff */
[----:B---3--:R-:W3:Y:S02]  /*5780*/  SYNCS.PHASECHK.TRANS64.TRYWAIT P0, [R0+URZ+0xf0], R2 ;  /* 0x0000f002000075a7 */ /* 0x008ee400080011ff */
[----:B---3--:R-:W-:Y:S05]  /*5790*/  @!P0 BRA `(.L_x_99) ;  /* 0x0000004800d48947 */ /* 0x008fea0003800000 */
.L_x_198:
[----:B------:R-:W4:Y:S01]  /*57a0*/  LDC.64 R10, c[0x0][0xf10] ;  /* 0x0003c400ff0a7b82 */ /* 0x000f220000000a00 */
[----:B------:R-:W2:Y:S01]  /*57b0*/  LDS.128 R16, [R16+0x160] ;  /* 0x0001600010107984 */ /* 0x000ea20000000c00 */
[----:B-1----:R-:W-:Y:S01]  /*57c0*/  ISETP.NE.AND P1, PT, R41, 0x1, PT ;  /* 0x000000012900780c */ /* 0x002fe20003f25270 */
[----:B---3--:R-:W-:Y:S01]  /*57d0*/  VIADD R0, R0, 0x100 ;  /* 0x0000010000007836 */ /* 0x008fe20000000000 */
[----:B------:R-:W-:Y:S04]  /*57e0*/  ISETP.GE.AND P0, PT, R40, 0x1, PT ;  /* 0x000000012800780c */ /* 0x000fe80003f06270 */
[----:B------:R-:W1:Y:S01]  /*57f0*/  LDC.64 R8, c[0x0][0xf18] ;  /* 0x0003c600ff087b82 */ /* 0x000e620000000a00 */
[----:B------:R-:W-:Y:S01]  /*5800*/  PRMT R0, RZ, 0x654, R0 ;  /* 0x00000654ff007816 */ /* 0x000fe20000000000 */
[----:B------:R-:W-:Y:S01]  /*5810*/  @!PT LDS RZ, [RZ] ;  /* 0x00000000fffff984 */ /* 0x000fe20000000800 */
[----:B------:R-:W-:Y:S01]  /*5820*/  @!PT LDS RZ, [RZ] ;  /* 0x00000000fffff984 */ /* 0x000fe20000000800 */
[----:B------:R-:W-:Y:S01]  /*5830*/  @!PT LDS RZ, [RZ] ;  /* 0x00000000fffff984 */ /* 0x000fe20000000800 */
[----:B------:R-:W-:Y:S01]  /*5840*/  @!PT LDS RZ, [RZ] ;  /* 0x00000000fffff984 */ /* 0x000fe20000000800 */
[----:B------:R3:W-:Y:S06]  /*5850*/  MEMBAR.ALL.CTA ;  /* 0x0000000000007992 */ /* 0x0007ec0000008000 */
[----:B---3--:R-:W3:Y:S01]  /*5860*/  FENCE.VIEW.ASYNC.S ;  /* 0x00000000000073c6 */ /* 0x008ee20000000000 */
[----:B------:R-:W1:Y:S08]  /*5870*/  @!P1 LDC R12, c[0x0][0xf20] ;  /* 0x0003c800ff0c9b82 */ /* 0x000e700000000800 */
[----:B------:R-:W1:Y:S01]  /*5880*/  @!P1 LDC R7, c[0x0][0xf0c] ;  /* 0x0003c300ff079b82 */ /* 0x000e620000000800 */
[----:B---3--:R3:W-:Y:S01]  /*5890*/  SYNCS.ARRIVE.TRANS64.RED.A1T0 RZ, [R0+URZ], RZ ;  /* 0x000000ff00ff79a7 */ /* 0x0087e200081004ff */
[----:B--2---:R-:W-:Y:S04]  /*58a0*/  LOP3.LUT P4, RZ, R18, 0x1, RZ, 0xc0, !PT ;  /* 0x0000000112ff7812 */ /* 0x004fe8000788c0ff */
[----:B------:R-:W-:Y:S09]  /*58b0*/  P2R R103, PR, RZ, 0x10 ;  /* 0x00000010ff677803 */ /* 0x000ff20000000000 */
[----:B------:R-:W-:Y:S02]  /*58c0*/  @P4 MOV R44, R16 ;  /* 0x00000010002c4202 */ /* 0x000fe40000000f00 */
[----:B------:R-:W-:Y:S01]  /*58d0*/  @P4 LOP3.LUT R43, R17, 0xffff, RZ, 0xc0, !PT ;  /* 0x0000ffff112b4812 */ /* 0x000fe200078ec0ff */
[----:B---34-:R-:W-:Y:S06]  /*58e0*/  @!P0 BRA `(.L_x_100) ;  /* 0x0000000000a48947 */ /* 0x018fec0003800000 */
[----:B------:R-:W-:Y:S01]  /*58f0*/  IMAD.HI.U32 R0, R90, R39, RZ ;  /* 0x000000275a007227 */ /* 0x000fe200078e00ff */
[----:B------:R-:W-:Y:S02]  /*5900*/  ISETP.NE.AND P0, PT, R38, 0x1, PT ;  /* 0x000000012600780c */ /* 0x000fe40003f05270 */
[----:B------:R-:W-:Y:S01]  /*5910*/  ISETP.NE.AND P2, PT, R40, 0x1, PT ;  /* 0x000000012800780c */ /* 0x000fe20003f45270 */
[----:B------:R-:W-:Y:S01]  /*5920*/  IMAD.HI.U32 R4, R91, R84, RZ ;  /* 0x000000545b047227 */ /* 0x000fe200078e00ff */
[----:B------:R-:W-:Y:S02]  /*5930*/  SHF.R.U32.HI R0, RZ, R89, R0 ;  /* 0x00000059ff007219 */ /* 0x000fe40000011600 */
[----:B------:R-:W-:Y:S01]  /*5940*/  ISETP.NE.AND P3, PT, R42, 0x1, PT ;  /* 0x000000012a00780c */ /* 0x000fe20003f65270 */
[----:B------:R-:W-:Y:S01]  /*5950*/  IMAD.HI.U32 R6, R43, R39, RZ ;  /* 0x000000272b067227 */ /* 0x000fe200078e00ff */
[-C--:B------:R-:W-:Y:S02]  /*5960*/  SHF.R.U32.HI R4, RZ, R85.reuse, R4 ;  /* 0x00000055ff047219 */ /* 0x080fe40000011604 */
[----:B------:R-:W-:Y:S01]  /*5970*/  SEL R0, R90, R0, !P0 ;  /* 0x000000005a007207 */ /* 0x000fe20004000000 */
[----:B------:R-:W-:Y:S01]  /*5980*/  IMAD.HI.U32 R5, R44, R84, RZ ;  /* 0x000000542c057227 */ /* 0x000fe200078e00ff */
[----:B------:R-:W-:Y:S03]  /*5990*/  SEL R4, R91, R4, !P3 ;  /* 0x000000045b047207 */ /* 0x000fe60005800000 */
[-C--:B------:R-:W-:Y:S01]  /*59a0*/  IMAD.HI.U32 R3, R0, R36.reuse, RZ ;  /* 0x0000002400037227 */ /* 0x080fe200078e00ff */
[----:B------:R-:W-:Y:S03]  /*59b0*/  SHF.R.U32.HI R5, RZ, R85, R5 ;  /* 0x00000055ff057219 */ /* 0x000fe60000011605 */
[----:B------:R-:W-:Y:S01]  /*59c0*/  IMAD.HI.U32 R2, R4, R36, RZ ;  /* 0x0000002404027227 */ /* 0x000fe200078e00ff */
[----:B------:R-:W-:Y:S02]  /*59d0*/  @P2 SHF.R.U32.HI R0, RZ, R37, R3 ;  /* 0x00000025ff002219 */ /* 0x000fe40000011603 */
[----:B------:R-:W-:Y:S02]  /*59e0*/  SHF.R.U32.HI R3, RZ, R89, R6 ;  /* 0x00000059ff037219 */ /* 0x000fe40000011606 */
[----:B------:R-:W-:Y:S01]  /*59f0*/  @P2 SHF.R.U32.HI R4, RZ, R37, R2 ;  /* 0x00000025ff042219 */ /* 0x000fe20000011602 */
[----:B------:R-:W-:Y:S01]  /*5a00*/  IMAD R0, R40, R0, RZ ;  /* 0x0000000028007224 */ /* 0x000fe200078e02ff */
[----:B------:R-:W-:Y:S02]  /*5a10*/  SEL R3, R43, R3, !P0 ;  /* 0x000000032b037207 */ /* 0x000fe40004000000 */
[----:B------:R-:W-:Y:S01]  /*5a20*/  SEL R2, R44, R5, !P3 ;  /* 0x000000052c027207 */ /* 0x000fe20005800000 */
[----:B------:R-:W-:Y:S01]  /*5a30*/  IMAD R5, R40, R4, RZ ;  /* 0x0000000428057224 */ /* 0x000fe200078e02ff */
[C---:B------:R-:W-:Y:S01]  /*5a40*/  ISETP.GE.AND P0, PT, R3.reuse, R0, PT ;  /* 0x000000000300720c */ /* 0x040fe20003f06270 */
[C---:B------:R-:W-:Y:S03]  /*5a50*/  IMAD.HI.U32 R0, R3.reuse, R36, RZ ;  /* 0x0000002403007227 */ /* 0x040fe600078e00ff */
[C---:B------:R-:W-:Y:S02]  /*5a60*/  ISETP.GE.OR P0, PT, R2.reuse, R5, P0 ;  /* 0x000000050200720c */ /* 0x040fe40000706670 */
[----:B------:R-:W-:Y:S04]  /*5a70*/  SHF.R.U32.HI R0, RZ, R37, R0 ;  /* 0x00000025ff007219 */ /* 0x000fe80000011600 */
[C---:B------:R-:W-:Y:S05]  /*5a80*/  SEL R6, R3.reuse, R0, !P2 ;  /* 0x0000000003067207 */ /* 0x040fea0005000000 */
        /* <DEDUP_REMOVED lines=14> */
[----:B------:R-:W-:Y:S07]  /*5b70*/  IMAD R43, R3, R38, R43 ;  /* 0x00000026032b7224 */ /* 0x000fee00078e022b */
.L_x_100:
[----:B-1----:R-:W-:Y:S01]  /*5b80*/  @!P1 IMAD.HI.U32 R2, R43, R9, RZ ;  /* 0x000000092b029227 */ /* 0x002fe200078e00ff */
[----:B------:R-:W-:Y:S01]  /*5b90*/  @!P1 ISETP.NE.AND P0, PT, R8, 0x1, PT ;  /* 0x000000010800980c */ /* 0x000fe20003f05270 */
[----:B------:R-:W-:Y:S01]  /*5ba0*/  USHF.L.U32 UR42, UR20, 0x7, URZ ;  /* 0x00000007142a7899 */ /* 0x000fe200080006ff */
[----:B------:R-:W-:Y:S01]  /*5bb0*/  @!P1 ISETP.NE.AND P2, PT, R7, 0x1, PT ;  /* 0x000000010700980c */ /* 0x000fe20003f45270 */
[C---:B------:R-:W-:Y:S01]  /*5bc0*/  @!P1 IMAD.HI.U32 R0, R44.reuse, R10, RZ ;  /* 0x0000000a2c009227 */ /* 0x040fe200078e00ff */
[----:B------:R-:W-:Y:S01]  /*5bd0*/  @!P1 SHF.R.U32.HI R2, RZ, R12, R2 ;  /* 0x0000000cff029219 */ /* 0x000fe20000011602 */
[----:B------:R-:W-:Y:S01]  /*5be0*/  USHF.L.U32 UR41, UR12, 0x7, URZ ;  /* 0x000000070c297899 */ /* 0x000fe200080006ff */
[----:B------:R-:W-:Y:S01]  /*5bf0*/  @P4 SHF.R.U32.HI R94, RZ, 0x10, R17 ;  /* 0x00000010ff5e4819 */ /* 0x000fe20000011611 */
[----:B------:R-:W-:Y:S01]  /*5c00*/  VIADD R105, R105, 0x1 ;  /* 0x0000000169697836 */ /* 0x000fe20000000000 */
[----:B------:R-:W-:Y:S01]  /*5c10*/  @!P1 SEL R2, R43, R2, !P0 ;  /* 0x000000022b029207 */ /* 0x000fe20004000000 */
[----:B------:R-:W-:Y:S01]  /*5c20*/  BSSY.RECONVERGENT B6, `(.L_x_101) ;  /* 0x0000028000067945 */ /* 0x000fe20003800200 */
[----:B------:R-:W-:Y:S02]  /*5c30*/  @!P1 SHF.R.U32.HI R0, RZ, R11, R0 ;  /* 0x0000000bff009219 */ /* 0x000fe40000011600 */
[----:B------:R-:W-:Y:S02]  /*5c40*/  LOP3.LUT P0, RZ, R93, 0x1b0, RZ, 0xc0, !PT ;  /* 0x000001b05dff7812 */ /* 0x000fe4000780c0ff */
[----:B------:R-:W-:Y:S05]  /*5c50*/  @!P1 SEL R3, R44, R0, !P2 ;  /* 0x000000002c039207 */ /* 0x000fea0005000000 */
[----:B------:R-:W-:Y:S02]  /*5c60*/  @!P1 IMAD.IADD R0, R2, 0x1, -R3 ;  /* 0x0000000102009824 */ /* 0x000fe400078e0a03 */
[----:B------:R-:W-:Y:S02]  /*5c70*/  @!P1 IMAD.IADD R2, R3, 0x1, -R2 ;  /* 0x0000000103029824 */ /* 0x000fe400078e0a02 */
[----:B------:R-:W-:Y:S02]  /*5c80*/  @!P1 IMAD R44, R0, R7, R44 ;  /* 0x00000007002c9224 */ /* 0x000fe400078e022c */
[----:B------:R-:W-:Y:S01]  /*5c90*/  @!P1 IMAD R43, R2, R8, R43 ;  /* 0x00000008022b9224 */ /* 0x000fe200078e022b */
[----:B------:R-:W-:Y:S06]  /*5ca0*/  @!P0 BRA `(.L_x_102) ;  /* 0x00000000007c8947 */ /* 0x000fec0003800000 */
[----:B------:R-:W1:Y:S01]  /*5cb0*/  LDCU.64 UR8, c[0x4][0x80] ;  /* 0x01001000ff0877ac */ /* 0x000e620008000a00 */
[----:B------:R-:W-:Y:S01]  /*5cc0*/  MOV R2, 0x0 ;  /* 0x0000000000027802 */ /* 0x000fe20000000f00 */
[----:B------:R-:W-:Y:S02]  /*5cd0*/  HFMA2 R12, -RZ, RZ, 0, 5.9604644775390625e-08 ;  /* 0x00000001ff0c7431 */ /* 0x000fe400000001ff */
[----:B------:R-:W-:Y:S01]  /*5ce0*/  IMAD.MOV.U32 R8, RZ, RZ, 0x70 ;  /* 0x00000070ff087424 */ /* 0x000fe200078e00ff */
[----:B------:R2:W3:Y:S01]  /*5cf0*/  LDC.64 R14, c[0x4][R2] ;  /* 0x01000000020e7b82 */ /* 0x0004e20000000a00 */
[----:B------:R-:W4:Y:S01]  /*5d00*/  LDCU.64 UR6, c[0x4][0x88] ;  /* 0x01001100ff0677ac */ /* 0x000f220008000a00 */
[----:B------:R-:W-:Y:S01]  /*5d10*/  IMAD.MOV.U32 R13, RZ, RZ, RZ ;  /* 0x000000ffff0d7224 */ /* 0x000fe200078e00ff */
[----:B------:R-:W2:Y:S01]  /*5d20*/  LDCU.64 UR4, c[0x4][0x8] ;  /* 0x01000100ff0477ac */ /* 0x000ea20008000a00 */
[----:B-1----:R-:W-:Y:S01]  /*5d30*/  MOV R5, UR9 ;  /* 0x0000000900057c02 */ /* 0x002fe20008000f00 */
[----:B------:R-:W-:Y:S01]  /*5d40*/  IMAD.U32 R4, RZ, RZ, UR8 ;  /* 0x00000008ff047e24 */ /* 0x000fe2000f8e00ff */
[----:B----4-:R-:W-:Y:S01]  /*5d50*/  MOV R7, UR7 ;  /* 0x0000000700077c02 */ /* 0x010fe20008000f00 */
[----:B------:R-:W-:Y:S01]  /*5d60*/  IMAD.U32 R6, RZ, RZ, UR6 ;  /* 0x00000006ff067e24 */ /* 0x000fe2000f8e00ff */
[----:B--2---:R-:W-:Y:S01]  /*5d70*/  MOV R11, UR5 ;  /* 0x00000005000b7c02 */ /* 0x004fe20008000f00 */
[----:B------:R-:W-:Y:S02]  /*5d80*/  IMAD.U32 R10, RZ, RZ, UR4 ;  /* 0x00000004ff0a7e24 */ /* 0x000fe4000f8e00ff */
[----:B------:R-:W-:Y:S07]  /*5d90*/  LEPC R20, `(.L_x_103) ;  /* 0x000000001014794e */ /* 0x000fee0000000000 */
[----:B---3-5:R-:W-:Y:S05]  /*5da0*/  CALL.ABS.NOINC R14 ;  /* 0x000000000e007343 */ /* 0x028fea0003c00000 */
.L_x_103:
[----:B------:R-:W1:Y:S01]  /*5db0*/  LDCU.64 UR8, c[0x4][0x80] ;  /* 0x01001000ff0877ac */ /* 0x000e620008000a00 */
[----:B------:R-:W2:Y:S01]  /*5dc0*/  LDC.64 R2, c[0x4][R2] ;  /* 0x0100000002027b82 */ /* 0x000ea20000000a00 */
[----:B------:R-:W-:Y:S02]  /*5dd0*/  HFMA2 R12, -RZ, RZ, 0, 5.9604644775390625e-08 ;  /* 0x00000001ff0c7431 */ /* 0x000fe400000001ff */
[----:B------:R-:W-:Y:S02]  /*5de0*/  IMAD.MOV.U32 R8, RZ, RZ, 0x70 ;  /* 0x00000070ff087424 */ /* 0x000fe400078e00ff */
[----:B------:R-:W-:Y:S01]  /*5df0*/  IMAD.MOV.U32 R13, RZ, RZ, RZ ;  /* 0x000000ffff0d7224 */ /* 0x000fe200078e00ff */
[----:B------:R-:W3:Y:S01]  /*5e00*/  LDCU.64 UR6, c[0x4][0x88] ;  /* 0x01001100ff0677ac */ /* 0x000ee20008000a00 */
[----:B------:R-:W4:Y:S01]  /*5e10*/  LDCU.64 UR4, c[0x4][0x8] ;  /* 0x01000100ff0477ac */ /* 0x000f220008000a00 */
[----:B-1----:R-:W-:Y:S02]  /*5e20*/  MOV R4, UR8 ;  /* 0x0000000800047c02 */ /* 0x002fe40008000f00 */
[----:B------:R-:W-:Y:S02]  /*5e30*/  MOV R5, UR9 ;  /* 0x0000000900057c02 */ /* 0x000fe40008000f00 */
[----:B---3--:R-:W-:Y:S01]  /*5e40*/  MOV R7, UR7 ;  /* 0x0000000700077c02 */ /* 0x008fe20008000f00 */
[----:B------:R-:W-:Y:S01]  /*5e50*/  IMAD.U32 R6, RZ, RZ, UR6 ;  /* 0x00000006ff067e24 */ /* 0x000fe2000f8e00ff */
[----:B----4-:R-:W-:Y:S01]  /*5e60*/  MOV R11, UR5 ;  /* 0x00000005000b7c02 */ /* 0x010fe20008000f00 */
[----:B------:R-:W-:Y:S02]  /*5e70*/  IMAD.U32 R10, RZ, RZ, UR4 ;  /* 0x00000004ff0a7e24 */ /* 0x000fe4000f8e00ff */
[----:B------:R-:W-:Y:S07]  /*5e80*/  LEPC R20, `(.L_x_102) ;  /* 0x000000001014794e */ /* 0x000fee0000000000 */
[----:B--2---:R-:W-:Y:S05]  /*5e90*/  CALL.ABS.NOINC R2 ;  /* 0x0000000002007343 */ /* 0x004fea0003c00000 */
.L_x_102:
[----:B------:R-:W-:Y:S05]  /*5ea0*/  BSYNC.RECONVERGENT B6 ;  /* 0x0000000000067941 */ /* 0x000fea0003800200 */
.L_x_101:
[----:B------:R-:W-:Y:S01]  /*5eb0*/  ISETP.NE.U32.AND P4, PT, R82, RZ, PT ;  /* 0x000000ff5200720c */ /* 0x000fe20003f85070 */
[----:B------:R-:W-:Y:S01]  /*5ec0*/  UISETP.NE.AND UP2, UPT, UR48, URZ, UPT ;  /* 0x000000ff3000728c */ /* 0x000fe2000bf45270 */
[----:B------:R-:W-:Y:S01]  /*5ed0*/  ISETP.NE.U32.AND P2, PT, RZ, UR38, PT ;  /* 0x00000026ff007c0c */ /* 0x000fe2000bf45070 */
[----:B------:R-:W-:Y:S01]  /*5ee0*/  UISETP.NE.U32.AND UP1, UPT, UR44, URZ, UPT ;  /* 0x000000ff2c00728c */ /* 0x000fe2000bf25070 */
[----:B------:R-:W-:Y:S01]  /*5ef0*/  ISETP.NE.AND.EX P4, PT, R83, RZ, PT, P4 ;  /* 0x000000ff5300720c */ /* 0x000fe20003f85340 */
[----:B------:R-:W-:Y:S01]  /*5f00*/  UPLOP3.LUT UP0, UPT, UPT, UPT, UPT, 0x40, 0x4 ;  /* 0x000000000004789c */ /* 0x000fe20003f0e870 */
[----:B------:R-:W-:Y:S01]  /*5f10*/  ISETP.NE.AND.EX P2, PT, RZ, UR39, PT, P2 ;  /* 0x00000027ff007c0c */ /* 0x000fe2000bf45320 */
[----:B------:R-:W-:Y:S01]  /*5f20*/  UISETP.NE.AND.EX UP1, UPT, UR45, URZ, UPT, UP1 ;  /* 0x000000ff2d00728c */ /* 0x000fe2000bf25310 */
[----:B------:R-:W-:Y:S04]  /*5f30*/  PLOP3.LUT P1, PT, PT, PT, UP2, 0x80, 0x8 ;  /* 0x000000000008781c */ /* 0x000fe80003f2f028 */
[----:B------:R-:W-:Y:S06]  /*5f40*/  @UP2 UPLOP3.LUT UP0, UPT, UPT, UPT, UP1, 0x80, 0x8 ;  /* 0x000000000008289c */ /* 0x000fec0003f0f010 */
[----:B------:R-:W-:Y:S01]  /*5f50*/  PLOP3.LUT P0, PT, PT, PT, UP0, 0x80, 0x8 ;  /* 0x000000000008781c */ /* 0x000fe20003f0f008 */
[----:B------:R-:W-:Y:S01]  /*5f60*/  @!UPT UIADD3 URZ, UPT, UPT, URZ, URZ, URZ ;  /* 0x000000fffffff290 */ /* 0x000fe2000fffe0ff */
[----:B------:R-:W-:Y:S11]  /*5f70*/  BRA.U !UP1, `(.L_x_104) ;  /* 0x0000000109387547 */ /* 0x000ff6000b800000 */
[----:B------:R-:W-:Y:S01]  /*5f80*/  UISETP.NE.U32.AND UP0, UPT, UR38, URZ, UPT ;  /* 0x000000ff2600728c */ /* 0x000fe2000bf05070 */
[----:B------:R-:W-:Y:S02]  /*5f90*/  HFMA2 R0, -RZ, RZ, 0, 5.9604644775390625e-08 ;  /* 0x00000001ff007431 */ /* 0x000fe400000001ff */
[----:B------:R-:W-:Y:S01]  /*5fa0*/  IMAD.MOV.U32 R88, RZ, RZ, 0x1 ;  /* 0x00000001ff587424 */ /* 0x000fe200078e00ff */
[----:B------:R-:W-:Y:S06]  /*5fb0*/  UISETP.NE.AND.EX UP0, UPT, UR39, URZ, UPT, UP0 ;  /* 0x000000ff2700728c */ /* 0x000fec000bf05300 */
[----:B------:R-:W-:Y:S05]  /*5fc0*/  PLOP3.LUT P3, PT, PT, PT, UP0, 0x80, 0x8 ;  /* 0x000000000008781c */ /* 0x000fea0003f6f008 */
[----:B------:R-:W1:Y:S01]  /*5fd0*/  @UP0 LDCU.64 UR6, c[0x0][0xc88] ;  /* 0x00019100ff0607ac */ /* 0x000e620008000a00 */
[----:B------:R-:W-:Y:S07]  /*5fe0*/  @UP0 UIMAD UR4, UR36, UR44, URZ ;  /* 0x0000002c240402a4 */ /* 0x000fee000f8e02ff */
[----:B------:R-:W-:Y:S01]  /*5ff0*/  @!P3 PRMT R88, R0, 0x7610, R88 ;  /* 0x000076100058b816 */ /* 0x000fe20000000058 */
[----:B-1----:R-:W-:Y:S03]  /*6000*/  @UP0 UIMAD.WIDE UR6, UR4, 0x4, UR6 ;  /* 0x00000004040608a5 */ /* 0x002fe6000f8e0206 */
[----:B------:R-:W1:Y:S03]  /*6010*/  @!UP0 LDCU UR4, c[0x0][0xc80] ;  /* 0x00019000ff0487ac */ /* 0x000e660008000800 */
[----:B------:R-:W-:Y:S01]  /*6020*/  IMAD.U32 R2, RZ, RZ, UR6 ;  /* 0x00000006ff027e24 */ /* 0x000fe2000f8e00ff */
[----:B------:R-:W-:Y:S05]  /*6030*/  MOV R3, UR7 ;  /* 0x0000000700037c02 */ /* 0x000fea0008000f00 */
[----:B-----5:R2:W5:Y:S02]  /*6040*/  @P3 LDG.E R49, desc[UR46][R2.64] ;  /* 0x0000002e02313981 */ /* 0x020564000c1e1900 */
[----:B-12---:R-:W-:Y:S02]  /*6050*/  @!P3 IMAD.U32 R49, RZ, RZ, UR4 ;  /* 0x00000004ff31be24 */ /* 0x006fe4000f8e00ff */
.L_x_104:
[----:B------:R-:W-:Y:S05]  /*6060*/  @!P4 BRA `(.L_x_105) ;  /* 0x000000000020c947 */ /* 0x000fea0003800000 */
[----:B------:R-:W-:Y:S04]  /*6070*/  ISETP.NE.U32.AND P3, PT, R80, RZ, PT ;  /* 0x000000ff5000720c */ /* 0x000fe80003f65070 */
[----:B------:R-:W-:Y:S11]  /*6080*/  ISETP.NE.AND.EX P3, PT, R81, RZ, PT, P3 ;  /* 0x000000ff5100720c */ /* 0x000ff60003f65330 */
[----:B------:R-:W-:Y:S02]  /*6090*/  @!UPT UIADD3 URZ, UPT, UPT, URZ, URZ, URZ ;  /* 0x000000fffffff290 */ /* 0x000fe4000fffe0ff */
[----:B------:R-:W1:Y:S01]  /*60a0*/  @P3 LDC.64 R2, c[0x0][0xca8] ;  /* 0x00032a00ff023b82 */ /* 0x000e620000000a00 */
[----:B------:R-:W-:Y:S04]  /*60b0*/  @P3 IMAD R0, R82, UR36, RZ ;  /* 0x0000002452003c24 */ /* 0x000fe8000f8e02ff */
[----:B-1----:R-:W-:Y:S05]  /*60c0*/  @P3 IMAD.WIDE R2, R0, 0x4, R2 ;  /* 0x0000000400023825 */ /* 0x002fea00078e0202 */
[----:B-----5:R1:W5:Y:S02]  /*60d0*/  @P3 LDG.E R47, desc[UR46][R2.64] ;  /* 0x0000002e022f3981 */ /* 0x020364000c1e1900 */
[----:B-1----:R-:W2:Y:S02]  /*60e0*/  @!P3 LDC R47, c[0x0][0xca0] ;  /* 0x00032800ff2fbb82 */ /* 0x002ea40000000800 */
.L_x_105:
[----:B-----5:R-:W-:Y:S01]  /*60f0*/  FSETP.NEU.AND P3, PT, R49, RZ, PT ;  /* 0x000000ff3100720b */ /* 0x020fe20003f6d000 */
[----:B------:R-:W-:Y:S01]  /*6100*/  BSSY B1, `(.L_x_106) ;  /* 0x0000039000017945 */ /* 0x000fe20003800000 */
[----:B------:R-:W-:Y:S01]  /*6110*/  SEL R3, RZ, 0xffffffff, P2 ;  /* 0xffffffffff037807 */ /* 0x000fe20001000000 */
[----:B------:R-:W-:Y:S01]  /*6120*/  IMAD.MOV.U32 R66, RZ, RZ, 0x1 ;  /* 0x00000001ff427424 */ /* 0x000fe200078e00ff */
[----:B------:R-:W-:Y:S01]  /*6130*/  @P1 LOP3.LUT P2, RZ, R88, 0xff, RZ, 0xc0, !PT ;  /* 0x000000ff58ff1812 */ /* 0x000fe2000784c0ff */
[----:B------:R-:W-:Y:S01]  /*6140*/  IMAD R48, R45, 0x80, R46 ;  /* 0x000000802d307824 */ /* 0x000fe200078e022e */
[----:B------:R-:W-:Y:S01]  /*6150*/  @P1 SEL R0, RZ, 0xffffffff, P3 ;  /* 0xffffffffff001807 */ /* 0x000fe20001800000 */
[----:B------:R-:W-:Y:S01]  /*6160*/  IMAD R106, R101, -0x10, R99 ;  /* 0xfffffff0656a7824 */ /* 0x000fe200078e0263 */
[----:B------:R-:W-:Y:S01]  /*6170*/  LOP3.LUT R97, R97, 0x1, RZ, 0x3c, !PT ;  /* 0x0000000161617812 */ /* 0x000fe200078e3cff */
[----:B------:R-:W-:Y:S01]  /*6180*/  IMAD.MOV.U32 R65, RZ, RZ, RZ ;  /* 0x000000ffff417224 */ /* 0x000fe200078e00ff */
[----:B------:R-:W-:Y:S02]  /*6190*/  @P0 SEL R0, R3, R0, !P2 ;  /* 0x0000000003000207 */ /* 0x000fe40005000000 */
[----:B------:R-:W-:Y:S02]  /*61a0*/  CS2R R78, SRZ ;  /* 0x00000000004e7805 */ /* 0x000fe4000001ff00 */
[----:B------:R-:W-:Y:S02]  /*61b0*/  LEA R64, R45, UR49, 0x3 ;  /* 0x000000312d407c11 */ /* 0x000fe4000f8e18ff */
[----:B------:R-:W-:Y:S02]  /*61c0*/  CS2R R76, SRZ ;  /* 0x00000000004c7805 */ /* 0x000fe4000001ff00 */
[----:B------:R-:W-:Y:S02]  /*61d0*/  @P1 LOP3.LUT R0, R0, 0x1, RZ, 0xc0, !PT ;  /* 0x0000000100001812 */ /* 0x000fe400078ec0ff */
[----:B------:R-:W-:Y:S02]  /*61e0*/  CS2R R70, SRZ ;  /* 0x0000000000467805 */ /* 0x000fe4000001ff00 */
[----:B------:R-:W-:Y:S02]  /*61f0*/  PLOP3.LUT P2, PT, PT, PT, UP1, 0x80, 0x8 ;  /* 0x000000000008781c */ /* 0x000fe40003f4f018 */
[----:B------:R-:W-:Y:S02]  /*6200*/  CS2R R68, SRZ ;  /* 0x0000000000447805 */ /* 0x000fe4000001ff00 */
[----:B------:R-:W-:Y:S02]  /*6210*/  ISETP.NE.U32.OR P5, PT, R0, 0x1, !P1 ;  /* 0x000000010000780c */ /* 0x000fe40004fa5470 */
[----:B------:R-:W-:Y:S02]  /*6220*/  CS2R R62, SRZ ;  /* 0x00000000003e7805 */ /* 0x000fe4000001ff00 */
[----:B------:R-:W-:Y:S02]  /*6230*/  LOP3.LUT P4, R104, R88, 0xff, RZ, 0xc0, !PT ;  /* 0x000000ff58687812 */ /* 0x000fe4000788c0ff */
[----:B------:R-:W-:Y:S02]  /*6240*/  CS2R R60, SRZ ;  /* 0x00000000003c7805 */ /* 0x000fe4000001ff00 */
[----:B------:R-:W-:Y:S02]  /*6250*/  SEL R2, RZ, 0xffffffff, P3 ;  /* 0xffffffffff027807 */ /* 0x000fe40001800000 */
[----:B------:R-:W-:Y:S02]  /*6260*/  CS2R R58, SRZ ;  /* 0x00000000003a7805 */ /* 0x000fe4000001ff00 */
[----:B------:R-:W-:Y:S02]  /*6270*/  P2R R107, PR, RZ, 0x20 ;  /* 0x00000020ff6b7803 */ /* 0x000fe40000000000 */
[----:B------:R-:W-:Y:S02]  /*6280*/  CS2R R56, SRZ ;  /* 0x0000000000387805 */ /* 0x000fe4000001ff00 */
[----:B------:R-:W-:Y:S02]  /*6290*/  @P2 SEL R2, R3, R2, !P4 ;  /* 0x0000000203022207 */ /* 0x000fe40006000000 */
[----:B------:R-:W-:Y:S02]  /*62a0*/  @P5 SHF.L.U32 R0, R97, 0x1f, RZ ;  /* 0x0000001f61005819 */ /* 0x000fe400000006ff */
[----:B------:R-:W-:Y:S02]  /*62b0*/  LOP3.LUT R2, R2, 0x1, RZ, 0xc0, !PT ;  /* 0x0000000102027812 */ /* 0x000fe400078ec0ff */
[----:B------:R1:W3:Y:S02]  /*62c0*/  @P5 SYNCS.PHASECHK.TRANS64.TRYWAIT P1, [UR49+0xa0], R0 ;  /* 0x0000a000ff0055a7 */ /* 0x0002e40008021131 */
[----:B------:R-:W-:Y:S04]  /*62d0*/  ISETP.NE.U32.AND P2, PT, R2, 0x1, PT ;  /* 0x000000010200780c */ /* 0x000fe80003f45070 */
[----:B------:R-:W-:Y:S02]  /*62e0*/  P2R R67, PR, RZ, 0x4 ;  /* 0x00000004ff437803 */ /* 0x000fe40000000000 */
[----:B-1----:R-:W-:Y:S04]  /*62f0*/  SHF.L.U32 R0, R96, 0x1f, RZ ;  /* 0x0000001f60007819 */ /* 0x002fe800000006ff */
[----:B------:R1:W4:Y:S01]  /*6300*/  SYNCS.PHASECHK.TRANS64.TRYWAIT P0, [R64+URZ+0x110], R0 ;  /* 0x00011000400075a7 */ /* 0x00032200080011ff */
[----:B---3--:R-:W-:Y:S01]  /*6310*/  @P5 SEL R66, RZ, 0x1, !P1 ;  /* 0x00000001ff425807 */ /* 0x008fe20004800000 */
[----:B-1----:R-:W-:Y:S06]  /*6320*/  @!P5 BRA `(.L_x_107) ;  /* 0x000000000058d947 */ /* 0x002fec0003800000 */
[----:B------:R-:W-:Y:S01]  /*6330*/  IMAD.MOV.U32 R79, RZ, RZ, RZ ;  /* 0x000000ffff4f7224 */ /* 0x000fe200078e00ff */
[----:B------:R-:W-:Y:S01]  /*6340*/  ISETP.NE.AND P1, PT, R66, RZ, PT ;  /* 0x000000ff4200720c */ /* 0x000fe20003f25270 */
[----:B------:R-:W-:Y:S01]  /*6350*/  BSSY B0, `(.L_x_108) ;  /* 0x000000c000007945 */ /* 0x000fe20003800000 */
[----:B------:R-:W-:Y:S02]  /*6360*/  CS2R R58, SRZ ;  /* 0x00000000003a7805 */ /* 0x000fe4000001ff00 */
[----:B------:R-:W-:Y:S02]  /*6370*/  CS2R R56, SRZ ;  /* 0x0000000000387805 */ /* 0x000fe4000001ff00 */
[----:B------:R-:W-:Y:S02]  /*6380*/  CS2R R62, SRZ ;  /* 0x00000000003e7805 */ /* 0x000fe4000001ff00 */
[----:B------:R-:W-:Y:S02]  /*6390*/  CS2R R60, SRZ ;  /* 0x00000000003c7805 */ /* 0x000fe4000001ff00 */
[----:B------:R-:W-:Y:S02]  /*63a0*/  CS2R R70, SRZ ;  /* 0x0000000000467805 */ /* 0x000fe4000001ff00 */
[----:B------:R-:W-:Y:S02]  /*63b0*/  CS2R R68, SRZ ;  /* 0x0000000000447805 */ /* 0x000fe4000001ff00 */
[----:B------:R-:W-:Y:S01]  /*63c0*/  CS2R R76, SRZ ;  /* 0x00000000004c7805 */ /* 0x000fe2000001ff00 */
[----:B------:R-:W-:Y:S06]  /*63d0*/  @P1 BRA `(.L_x_109) ;  /* 0x00000000000c1947 */ /* 0x000fec0003800000 */
[----:B------:R-:W-:Y:S04]  /*63e0*/  SHF.L.U32 R3, R97, 0x1f, RZ ;  /* 0x0000001f61037819 */ /* 0x000fe800000006ff */
[----:B------:R-:W1:Y:S02]  /*63f0*/  SYNCS.PHASECHK.TRANS64.TRYWAIT P1, [UR49+0xa0], R3 ;  /* 0x0000a003ff0075a7 */ /* 0x000e640008021131 */
[----:B-1----:R-:W-:Y:S05]  /*6400*/  @!P1 BRA `(.L_x_110) ;  /* 0x0000003c00cc9947 */ /* 0x002fea0003800000 */
.L_x_109:
[----:B------:R-:W-:Y:S05]  /*6410*/  BSYNC B0 ;  /* 0x0000000000007941 */ /* 0x000fea0003800000 */
.L_x_108:
[----:B------:R-:W-:Y:S01]  /*6420*/  ISETP.NE.AND P1, PT, R67, RZ, PT ;  /* 0x000000ff4300720c */ /* 0x000fe20003f25270 */
[----:B------:R-:W-:Y:S11]  /*6430*/  HFMA2 R65, -RZ, RZ, 0, 5.9604644775390625e-08 ;  /* 0x00000001ff417431 */ /* 0x000ff600000001ff */
[----:B------:R-:W-:Y:S01]  /*6440*/  @!UPT UIADD3 URZ, UPT, UPT, URZ, URZ, URZ ;  /* 0x000000fffffff290 */ /* 0x000fe2000fffe0ff */
[----:B------:R3:W1:Y:S04]  /*6450*/  @P1 LDS.128 R56, [R100] ;  /* 0x0000000064381984 */ /* 0x0006680000000c00 */
[----:B------:R3:W1:Y:S04]  /*6460*/  @P1 LDS.128 R60, [R99+0x10] ;  /* 0x00001000633c1984 */ /* 0x0006680000000c00 */
[----:B------:R3:W1:Y:S04]  /*6470*/  @P1 LDS.128 R68, [R98+0x20] ;  /* 0x0000200062441984 */ /* 0x0006680000000c00 */
[----:B------:R3:W1:Y:S02]  /*6480*/  @P1 LDS.128 R76, [R106+0x30] ;  /* 0x000030006a4c1984 */ /* 0x0006640000000c00 */
.L_x_107:
[----:B------:R-:W-:Y:S05]  /*6490*/  BSYNC B1 ;  /* 0x0000000000017941 */ /* 0x000fea0003800000 */
.L_x_106:
[----:B-1----:R-:W-:Y:S04]  /*64a0*/  SHF.R.U32.HI R2, RZ, 0x15, R48 ;  /* 0x00000015ff027819 */ /* 0x002fe80000011630 */
[----:B------:R-:W-:Y:S01]  /*64b0*/  LOP3.LUT P1, RZ, R2, 0x3, R92, 0x48, !PT ;  /* 0x0000000302ff7812 */ /* 0x000fe2000782485c */
[----:B------:R-:W-:Y:S01]  /*64c0*/  @!UPT UIADD3 URZ, UPT, UPT, URZ, URZ, URZ ;  /* 0x000000fffffff290 */ /* 0x000fe2000fffe0ff */
[----:B----4-:R-:W-:Y:S11]  /*64d0*/  @P0 BRA `(.L_x_111) ;  /* 0x0000000000080947 */ /* 0x010ff60003800000 */
[----:B------:R-:W1:Y:S02]  /*64e0*/  SYNCS.PHASECHK.TRANS64.TRYWAIT P0, [R64+URZ+0x110], R0 ;  /* 0x00011000400075a7 */ /* 0x000e6400080011ff */
[----:B-1----:R-:W-:Y:S05]  /*64f0*/  @!P0 BRA `(.L_x_112) ;  /* 0x0000003c00a88947 */ /* 0x002fea0003800000 */
.L_x_111:
[----:B------:R-:W-:Y:S05]  /*6500*/  @!P1 BRA `(.L_x_113) ;  /* 0x0000000000409947 */ /* 0x000fea0003800000 */
[----:B------:R-:W4:Y:S01]  /*6510*/  LDCU.64 UR8, c[0x4][0x70] ;  /* 0x01000e00ff0877ac */ /* 0x000f220008000a00 */
[----:B------:R-:W-:Y:S01]  /*6520*/  MOV R3, 0x0 ;  /* 0x0000000000037802 */ /* 0x000fe20000000f00 */
[----:B------:R-:W-:Y:S02]  /*6530*/  HFMA2 R12, -RZ, RZ, 0, 5.9604644775390625e-08 ;  /* 0x00000001ff0c7431 */ /* 0x000fe400000001ff */
[----:B------:R-:W-:Y:S02]  /*6540*/  IMAD.MOV.U32 R8, RZ, RZ, 0x192 ;  /* 0x00000192ff087424 */ /* 0x000fe400078e00ff */
[----:B------:R-:W-:Y:S01]  /*6550*/  IMAD.MOV.U32 R13, RZ, RZ, RZ ;  /* 0x000000ffff0d7224 */ /* 0x000fe200078e00ff */
[----:B------:R-:W5:Y:S01]  /*6560*/  LDCU.64 UR6, c[0x4][0x78] ;  /* 0x01000f00ff0677ac */ /* 0x000f620008000a00 */
[----:B------:R-:W1:Y:S01]  /*6570*/  LDC.64 R2, c[0x4][R3] ;  /* 0x0100000003027b82 */ /* 0x000e620000000a00 */
[----:B------:R-:W2:Y:S01]  /*6580*/  LDCU.64 UR4, c[0x4][0x10] ;  /* 0x01000200ff0477ac */ /* 0x000ea20008000a00 */
[----:B----4-:R-:W-:Y:S01]  /*6590*/  MOV R5, UR9 ;  /* 0x0000000900057c02 */ /* 0x010fe20008000f00 */
[----:B------:R-:W-:Y:S01]  /*65a0*/  IMAD.U32 R4, RZ, RZ, UR8 ;  /* 0x00000008ff047e24 */ /* 0x000fe2000f8e00ff */
[----:B-----5:R-:W-:Y:S01]  /*65b0*/  MOV R7, UR7 ;  /* 0x0000000700077c02 */ /* 0x020fe20008000f00 */
[----:B------:R-:W-:Y:S01]  /*65c0*/  IMAD.U32 R6, RZ, RZ, UR6 ;  /* 0x00000006ff067e24 */ /* 0x000fe2000f8e00ff */
[----:B--2---:R-:W-:Y:S01]  /*65d0*/  MOV R11, UR5 ;  /* 0x00000005000b7c02 */ /* 0x004fe20008000f00 */
[----:B------:R-:W-:Y:S02]  /*65e0*/  IMAD.U32 R10, RZ, RZ, UR4 ;  /* 0x00000004ff0a7e24 */ /* 0x000fe4000f8e00ff */
[----:B------:R-:W-:Y:S07]  /*65f0*/  LEPC R20, `(.L_x_113) ;  /* 0x000000001014794e */ /* 0x000fee0000000000 */
[----:B-1-3--:R-:W-:Y:S05]  /*6600*/  CALL.ABS.NOINC R2 ;  /* 0x0000000002007343 */ /* 0x00afea0003c00000 */
.L_x_113:
[----:B------:R-:W-:Y:S01]  /*6610*/  SHF.L.U32 R50, R56, 0x10, RZ ;  /* 0x0000001038327819 */ /* 0x000fe200000006ff */
[----:B------:R-:W-:Y:S05]  /*6620*/  WARPSYNC.ALL ;  /* 0x0000000000007948 */ /* 0x000fea0003800000 */
[----:B------:R-:W-:Y:S01]  /*6630*/  R2UR UR4, R48 ;  /* 0x00000000300472ca */ /* 0x000fe200000e0000 */
[----:B------:R-:W-:Y:S01]  /*6640*/  BSSY.RECONVERGENT B0, `(.L_x_114) ;  /* 0x0000088000007945 */ /* 0x000fe20003800200 */
[----:B------:R-:W-:Y:S02]  /*6650*/  LOP3.LUT R51, R56, 0xffff0000, RZ, 0xc0, !PT ;  /* 0xffff000038337812 */ /* 0x000fe400078ec0ff */
[----:B------:R-:W-:Y:S02]  /*6660*/  SHF.L.U32 R52, R57, 0x10, RZ ;  /* 0x0000001039347819 */ /* 0x000fe400000006ff */
[----:B------:R-:W-:Y:S07]  /*6670*/  ISETP.NE.AND P0, PT, R102, RZ, PT ;  /* 0x000000ff6600720c */ /* 0x000fee0003f05270 */
[----:B------:R-:W1:Y:S02]  /*6680*/  LDTM.x32 R4, tmem[UR4] ;  /* 0x00000004000479ee */ /* 0x000e6400082c0000 */
[C---:B-12---:R-:W-:Y:S01]  /*6690*/  FMUL R0, R47.reuse, R4 ;  /* 0x000000042f007220 */ /* 0x046fe20000400000 */
[C---:B------:R-:W-:Y:S01]  /*66a0*/  FMUL R2, R47.reuse, R5 ;  /* 0x000000052f027220 */ /* 0x040fe20000400000 */
[C---:B------:R-:W-:Y:S01]  /*66b0*/  FMUL R4, R47.reuse, R8 ;  /* 0x000000082f047220 */ /* 0x040fe20000400000 */
[C---:B------:R-:W-:Y:S01]  /*66c0*/  FMUL R3, R47.reuse, R6 ;  /* 0x000000062f037220 */ /* 0x040fe20000400000 */
[C---:B------:R-:W-:Y:S01]  /*66d0*/  FMUL R5, R47.reuse, R9 ;  /* 0x000000092f057220 */ /* 0x040fe20000400000 */
[C---:B------:R-:W-:Y:S01]  /*66e0*/  FMUL R8, R47.reuse, R12 ;  /* 0x0000000c2f087220 */ /* 0x040fe20000400000 */
[C---:B------:R-:W-:Y:S01]  /*66f0*/  FMUL R6, R47.reuse, R10 ;  /* 0x0000000a2f067220 */ /* 0x040fe20000400000 */
[C---:B------:R-:W-:Y:S01]  /*6700*/  FMUL R9, R47.reuse, R13 ;  /* 0x0000000d2f097220 */ /* 0x040fe20000400000 */
[----:B------:R-:W-:Y:S01]  /*6710*/  FMUL R12, R47, R16 ;  /* 0x000000102f0c7220 */ /* 0x000fe20000400000 */
[----:B------:R-:W-:Y:S01]  /*6720*/  FFMA R0, R49, R50, R0 ;  /* 0x0000003231007223 */ /* 0x000fe20000000000 */
[C---:B------:R-:W-:Y:S01]  /*6730*/  FMUL R10, R47.reuse, R14 ;  /* 0x0000000e2f0a7220 */ /* 0x040fe20000400000 */
[C---:B------:R-:W-:Y:S01]  /*6740*/  FMUL R13, R47.reuse, R17 ;  /* 0x000000112f0d7220 */ /* 0x040fe20000400000 */
[----:B------:R-:W-:Y:S01]  /*6750*/  FMUL R16, R47, R20 ;  /* 0x000000142f107220 */ /* 0x000fe20000400000 */
[----:B------:R-:W-:Y:S01]  /*6760*/  FFMA R2, R49, R51, R2 ;  /* 0x0000003331027223 */ /* 0x000fe20000000002 */
[C---:B------:R-:W-:Y:S01]  /*6770*/  FMUL R14, R47.reuse, R18 ;  /* 0x000000122f0e7220 */ /* 0x040fe20000400000 */
        /* <DEDUP_REMOVED lines=8> */
[----:B------:R-:W-:Y:S01]  /*6800*/  LOP3.LUT R32, R57, 0xffff0000, RZ, 0xc0, !PT ;  /* 0xffff000039207812 */ /* 0x000fe200078ec0ff */
[C---:B------:R-:W-:Y:S01]  /*6810*/  FMUL R26, R47.reuse, R30 ;  /* 0x0000001e2f1a7220 */ /* 0x040fe20000400000 */
[----:B------:R-:W-:Y:S01]  /*6820*/  FMUL R29, R47, R33 ;  /* 0x000000212f1d7220 */ /* 0x000fe20000400000 */
[----:B------:R-:W-:Y:S01]  /*6830*/  SHF.L.U32 R33, R58, 0x10, RZ ;  /* 0x000000103a217819 */ /* 0x000fe200000006ff */
[----:B------:R-:W-:Y:S01]  /*6840*/  FFMA R3, R49, R52, R3 ;  /* 0x0000003431037223 */ /* 0x000fe20000000003 */
[----:B------:R-:W-:Y:S01]  /*6850*/  F2FP.BF16.F32.PACK_AB R52, R2, R0 ;  /* 0x000000000234723e */ /* 0x000fe200000010ff */
[----:B------:R-:W-:Y:S01]  /*6860*/  FMUL R7, R47, R7 ;  /* 0x000000072f077220 */ /* 0x000fe20000400000 */
[----:B------:R-:W-:Y:S01]  /*6870*/  SHF.L.U32 R0, R59, 0x10, RZ ;  /* 0x000000103b007819 */ /* 0x000fe200000006ff */
[----:B------:R-:W-:Y:S01]  /*6880*/  FMUL R30, R47, R34 ;  /* 0x000000222f1e7220 */ /* 0x000fe20000400000 */
[----:B------:R-:W-:Y:S01]  /*6890*/  LOP3.LUT R34, R58, 0xffff0000, RZ, 0xc0, !PT ;  /* 0xffff00003a227812 */ /* 0x000fe200078ec0ff */
[----:B------:R-:W-:Y:S01]  /*68a0*/  FFMA R7, R49, R32, R7 ;  /* 0x0000002031077223 */ /* 0x000fe20000000007 */
[----:B------:R-:W-:Y:S01]  /*68b0*/  LOP3.LUT R2, R59, 0xffff0000, RZ, 0xc0, !PT ;  /* 0xffff00003b027812 */ /* 0x000fe200078ec0ff */
[----:B------:R-:W-:Y:S01]  /*68c0*/  FFMA R4, R49, R33, R4 ;  /* 0x0000002131047223 */ /* 0x000fe20000000004 */
[----:B------:R-:W-:Y:S01]  /*68d0*/  FMUL R11, R47, R11 ;  /* 0x0000000b2f0b7220 */ /* 0x000fe20000400000 */
[----:B------:R-:W-:Y:S01]  /*68e0*/  FFMA R5, R49, R34, R5 ;  /* 0x0000002231057223 */ /* 0x000fe20000000005 */
[----:B------:R-:W-:Y:S01]  /*68f0*/  F2FP.BF16.F32.PACK_AB R53, R7, R3 ;  /* 0x000000030735723e */ /* 0x000fe200000010ff */
[C---:B------:R-:W-:Y:S01]  /*6900*/  FFMA R6, R49.reuse, R0, R6 ;  /* 0x0000000031067223 */ /* 0x040fe20000000006 */
[C---:B------:R-:W-:Y:S01]  /*6910*/  SHF.L.U32 R0, R60.reuse, 0x10, RZ ;  /* 0x000000103c007819 */ /* 0x040fe200000006ff */
[----:B------:R-:W-:Y:S01]  /*6920*/  FFMA R11, R49, R2, R11 ;  /* 0x00000002310b7223 */ /* 0x000fe2000000000b */
[----:B------:R-:W-:Y:S01]  /*6930*/  LOP3.LUT R2, R60, 0xffff0000, RZ, 0xc0, !PT ;  /* 0xffff00003c027812 */ /* 0x000fe200078ec0ff */
[----:B------:R-:W-:Y:S01]  /*6940*/  FMUL R15, R47, R15 ;  /* 0x0000000f2f0f7220 */ /* 0x000fe20000400000 */
[----:B------:R-:W-:Y:S01]  /*6950*/  SHF.L.U32 R3, R61, 0x10, RZ ;  /* 0x000000103d037819 */ /* 0x000fe200000006ff */
[----:B------:R-:W-:Y:S01]  /*6960*/  FFMA R8, R49, R0, R8 ;  /* 0x0000000031087223 */ /* 0x000fe20000000008 */
[----:B------:R-:W-:Y:S01]  /*6970*/  LOP3.LUT R0, R61, 0xffff0000, RZ, 0xc0, !PT ;  /* 0xffff00003d007812 */ /* 0x000fe200078ec0ff */
[C---:B------:R-:W-:Y:S01]  /*6980*/  FFMA R9, R49.reuse, R2, R9 ;  /* 0x0000000231097223 */ /* 0x040fe20000000009 */
[C---:B------:R-:W-:Y:S01]  /*6990*/  SHF.L.U32 R2, R62.reuse, 0x10, RZ ;  /* 0x000000103e027819 */ /* 0x040fe200000006ff */
[----:B------:R-:W-:Y:S01]  /*69a0*/  FFMA R10, R49, R3, R10 ;  /* 0x00000003310a7223 */ /* 0x000fe2000000000a */
[----:B------:R-:W-:Y:S01]  /*69b0*/  SHF.L.U32 R3, R63, 0x10, RZ ;  /* 0x000000103f037819 */ /* 0x000fe200000006ff */
[C---:B------:R-:W-:Y:S01]  /*69c0*/  FFMA R15, R49.reuse, R0, R15 ;  /* 0x00000000310f7223 */ /* 0x040fe2000000000f */
[----:B------:R-:W-:Y:S01]  /*69d0*/  LOP3.LUT R0, R62, 0xffff0000, RZ, 0xc0, !PT ;  /* 0xffff00003e007812 */ /* 0x000fe200078ec0ff */
[----:B------:R-:W-:Y:S01]  /*69e0*/  FFMA R12, R49, R2, R12 ;  /* 0x00000002310c7223 */ /* 0x000fe2000000000c */
[C---:B------:R-:W-:Y:S01]  /*69f0*/  SHF.L.U32 R2, R68.reuse, 0x10, RZ ;  /* 0x0000001044027819 */ /* 0x040fe200000006ff */
[----:B------:R-:W-:Y:S01]  /*6a00*/  FMUL R19, R47, R19 ;  /* 0x000000132f137220 */ /* 0x000fe20000400000 */
[----:B------:R-:W-:Y:S01]  /*6a10*/  F2FP.BF16.F32.PACK_AB R54, R5, R4 ;  /* 0x000000040536723e */ /* 0x000fe200000010ff */
[----:B------:R-:W-:Y:S01]  /*6a20*/  FFMA R13, R49, R0, R13 ;  /* 0x00000000310d7223 */ /* 0x000fe2000000000d */
[----:B------:R-:W-:Y:S01]  /*6a30*/  LOP3.LUT R0, R63, 0xffff0000, RZ, 0xc0, !PT ;  /* 0xffff00003f007812 */ /* 0x000fe200078ec0ff */
[----:B------:R-:W-:Y:S01]  /*6a40*/  FFMA R14, R49, R3, R14 ;  /* 0x00000003310e7223 */ /* 0x000fe2000000000e */
[----:B------:R-:W-:Y:S01]  /*6a50*/  LOP3.LUT R3, R68, 0xffff0000, RZ, 0xc0, !PT ;  /* 0xffff000044037812 */ /* 0x000fe200078ec0ff */
[----:B------:R-:W-:Y:S01]  /*6a60*/  FMUL R23, R47, R23 ;  /* 0x000000172f177220 */ /* 0x000fe20000400000 */
[----:B------:R-:W-:Y:S01]  /*6a70*/  F2FP.BF16.F32.PACK_AB R55, R11, R6 ;  /* 0x000000060b37723e */ /* 0x000fe200000010ff */
[----:B------:R-:W-:Y:S01]  /*6a80*/  FFMA R19, R49, R0, R19 ;  /* 0x0000000031137223 */ /* 0x000fe20000000013 */
[----:B------:R-:W-:Y:S01]  /*6a90*/  SHF.L.U32 R0, R69, 0x10, RZ ;  /* 0x0000001045007819 */ /* 0x000fe200000006ff */
[----:B------:R-:W-:Y:S01]  /*6aa0*/  FFMA R16, R49, R2, R16 ;  /* 0x0000000231107223 */ /* 0x000fe20000000010 */
[----:B------:R-:W-:Y:S01]  /*6ab0*/  LOP3.LUT R2, R69, 0xffff0000, RZ, 0xc0, !PT ;  /* 0xffff000045027812 */ /* 0x000fe200078ec0ff */
[----:B------:R-:W-:Y:S01]  /*6ac0*/  FFMA R17, R49, R3, R17 ;  /* 0x0000000331117223 */ /* 0x000fe20000000011 */
[----:B------:R-:W-:Y:S01]  /*6ad0*/  SHF.L.U32 R3, R71, 0x10, RZ ;  /* 0x0000001047037819 */ /* 0x000fe200000006ff */
[----:B------:R-:W-:Y:S01]  /*6ae0*/  FFMA R18, R49, R0, R18 ;  /* 0x0000000031127223 */ /* 0x000fe20000000012 */
[C---:B------:R-:W-:Y:S01]  /*6af0*/  SHF.L.U32 R0, R70.reuse, 0x10, RZ ;  /* 0x0000001046007819 */ /* 0x040fe200000006ff */
[----:B------:R1:W-:Y:S01]  /*6b00*/  STS.128 [R100], R52 ;  /* 0x0000003464007388 */ /* 0x0003e20000000c00 */
[----:B------:R-:W-:Y:S01]  /*6b10*/  F2FP.BF16.F32.PACK_AB R8, R9, R8 ;  /* 0x000000080908723e */ /* 0x000fe200000010ff */
[C---:B------:R-:W-:Y:S01]  /*6b20*/  FFMA R23, R49.reuse, R2, R23 ;  /* 0x0000000231177223 */ /* 0x040fe20000000017 */
[----:B------:R-:W-:Y:S01]  /*6b30*/  LOP3.LUT R2, R70, 0xffff0000, RZ, 0xc0, !PT ;  /* 0xffff000046027812 */ /* 0x000fe200078ec0ff */
[----:B------:R-:W-:Y:S01]  /*6b40*/  FFMA R20, R49, R0, R20 ;  /* 0x0000000031147223 */ /* 0x000fe20000000014 */
[----:B------:R-:W-:Y:S01]  /*6b50*/  LOP3.LUT R0, R71, 0xffff0000, RZ, 0xc0, !PT ;  /* 0xffff000047007812 */ /* 0x000fe200078ec0ff */
[----:B------:R-:W-:Y:S01]  /*6b60*/  FMUL R27, R47, R27 ;  /* 0x0000001b2f1b7220 */ /* 0x000fe20000400000 */
[----:B------:R-:W-:Y:S01]  /*6b70*/  F2FP.BF16.F32.PACK_AB R9, R15, R10 ;  /* 0x0000000a0f09723e */ /* 0x000fe200000010ff */
[C---:B------:R-:W-:Y:S01]  /*6b80*/  FFMA R21, R49.reuse, R2, R21 ;  /* 0x0000000231157223 */ /* 0x040fe20000000015 */
[C---:B------:R-:W-:Y:S01]  /*6b90*/  FFMA R22, R49.reuse, R3, R22 ;  /* 0x0000000331167223 */ /* 0x040fe20000000016 */
[----:B------:R-:W-:Y:S01]  /*6ba0*/  FFMA R27, R49, R0, R27 ;  /* 0x00000000311b7223 */ /* 0x000fe2000000001b */
[C---:B------:R-:W-:Y:S01]  /*6bb0*/  SHF.L.U32 R2, R76.reuse, 0x10, RZ ;  /* 0x000000104c027819 */ /* 0x040fe200000006ff */
[C---:B------:R-:W-:Y:S01]  /*6bc0*/  FMUL R31, R47.reuse, R31 ;  /* 0x0000001f2f1f7220 */ /* 0x040fe20000400000 */
[----:B------:R-:W-:Y:S01]  /*6bd0*/  LOP3.LUT R0, R76, 0xffff0000, RZ, 0xc0, !PT ;  /* 0xffff00004c007812 */ /* 0x000fe200078ec0ff */
[----:B------:R-:W-:Y:S01]  /*6be0*/  FMUL R35, R47, R35 ;  /* 0x000000232f237220 */ /* 0x000fe20000400000 */
[----:B------:R-:W-:Y:S01]  /*6bf0*/  SHF.L.U32 R3, R77, 0x10, RZ ;  /* 0x000000104d037819 */ /* 0x000fe200000006ff */
[----:B------:R-:W-:Y:S01]  /*6c00*/  FFMA R24, R49, R2, R24 ;  /* 0x0000000231187223 */ /* 0x000fe20000000018 */
[----:B------:R-:W-:Y:S01]  /*6c10*/  F2FP.BF16.F32.PACK_AB R10, R13, R12 ;  /* 0x0000000c0d0a723e */ /* 0x000fe200000010ff */
[----:B------:R-:W-:Y:S01]  /*6c20*/  FFMA R25, R49, R0, R25 ;  /* 0x0000000031197223 */ /* 0x000fe20000000019 */
[----:B------:R-:W-:Y:S01]  /*6c30*/  F2FP.BF16.F32.PACK_AB R11, R19, R14 ;  /* 0x0000000e130b723e */ /* 0x000fe200000010ff */
[----:B------:R-:W-:Y:S01]  /*6c40*/  FFMA R26, R49, R3, R26 ;  /* 0x00000003311a7223 */ /* 0x000fe2000000001a */
[----:B------:R-:W-:Y:S02]  /*6c50*/  LOP3.LUT R0, R77, 0xffff0000, RZ, 0xc0, !PT ;  /* 0xffff00004d007812 */ /* 0x000fe400078ec0ff */
[C---:B------:R-:W-:Y:S01]  /*6c60*/  SHF.L.U32 R2, R78.reuse, 0x10, RZ ;  /* 0x000000104e027819 */ /* 0x040fe200000006ff */
[----:B------:R1:W-:Y:S01]  /*6c70*/  STS.128 [R99+0x10], R8 ;  /* 0x0000100863007388 */ /* 0x0003e20000000c00 */
[----:B------:R-:W-:Y:S01]  /*6c80*/  LOP3.LUT R3, R78, 0xffff0000, RZ, 0xc0, !PT ;  /* 0xffff00004e037812 */ /* 0x000fe200078ec0ff */
[----:B------:R-:W-:Y:S01]  /*6c90*/  FFMA R31, R49, R0, R31 ;  /* 0x00000000311f7223 */ /* 0x000fe2000000001f */
[----:B------:R-:W-:Y:S01]  /*6ca0*/  SHF.L.U32 R4, R79, 0x10, RZ ;  /* 0x000000104f047819 */ /* 0x000fe200000006ff */
[----:B------:R-:W-:Y:S01]  /*6cb0*/  FFMA R28, R49, R2, R28 ;  /* 0x00000002311c7223 */ /* 0x000fe2000000001c */
[----:B------:R-:W-:Y:S01]  /*6cc0*/  F2FP.BF16.F32.PACK_AB R16, R17, R16 ;  /* 0x000000101110723e */ /* 0x000fe200000010ff */
[----:B------:R-:W-:Y:S01]  /*6cd0*/  FFMA R29, R49, R3, R29 ;  /* 0x00000003311d7223 */ /* 0x000fe2000000001d */
[----:B------:R-:W-:Y:S01]  /*6ce0*/  LOP3.LUT R5, R79, 0xffff0000, RZ, 0xc0, !PT ;  /* 0xffff00004f057812 */ /* 0x000fe200078ec0ff */
[----:B------:R-:W-:Y:S01]  /*6cf0*/  FFMA R30, R49, R4, R30 ;  /* 0x00000004311e7223 */ /* 0x000fe2000000001e */
[----:B------:R-:W-:Y:S02]  /*6d00*/  F2FP.BF16.F32.PACK_AB R17, R23, R18 ;  /* 0x000000121711723e */ /* 0x000fe400000010ff */
[----:B------:R-:W-:Y:S01]  /*6d10*/  F2FP.BF16.F32.PACK_AB R18, R21, R20 ;  /* 0x000000141512723e */ /* 0x000fe200000010ff */
[----:B------:R-:W-:Y:S01]  /*6d20*/  FFMA R35, R49, R5, R35 ;  /* 0x0000000531237223 */ /* 0x000fe20000000023 */
[----:B------:R-:W-:Y:S02]  /*6d30*/  F2FP.BF16.F32.PACK_AB R19, R27, R22 ;  /* 0x000000161b13723e */ /* 0x000fe400000010ff */
[----:B------:R-:W-:Y:S02]  /*6d40*/  F2FP.BF16.F32.PACK_AB R24, R25, R24 ;  /* 0x000000181918723e */ /* 0x000fe400000010ff */
[----:B------:R-:W-:Y:S01]  /*6d50*/  F2FP.BF16.F32.PACK_AB R25, R31, R26 ;  /* 0x0000001a1f19723e */ /* 0x000fe200000010ff */
[----:B------:R1:W-:Y:S01]  /*6d60*/  STS.128 [R98+0x20], R16 ;  /* 0x0000201062007388 */ /* 0x0003e20000000c00 */
[----:B------:R-:W-:Y:S02]  /*6d70*/  F2FP.BF16.F32.PACK_AB R26, R29, R28 ;  /* 0x0000001c1d1a723e */ /* 0x000fe400000010ff */
[----:B------:R-:W-:Y:S05]  /*6d80*/  F2FP.BF16.F32.PACK_AB R27, R35, R30 ;  /* 0x0000001e231b723e */ /* 0x000fea00000010ff */
[----:B------:R1:W-:Y:S01]  /*6d90*/  STS.128 [R106+0x30], R24 ;  /* 0x000030186a007388 */ /* 0x0003e20000000c00 */
[----:B------:R-:W-:Y:S01]  /*6da0*/  @!PT LDS RZ, [RZ] ;  /* 0x00000000fffff984 */ /* 0x000fe20000000800 */
[----:B------:R-:W-:Y:S01]  /*6db0*/  @!PT LDS RZ, [RZ] ;  /* 0x00000000fffff984 */ /* 0x000fe20000000800 */
[----:B------:R-:W-:Y:S01]  /*6dc0*/  @!PT LDS RZ, [RZ] ;  /* 0x00000000fffff984 */ /* 0x000fe20000000800 */
[----:B------:R-:W-:Y:S01]  /*6dd0*/  @!PT LDS RZ, [RZ] ;  /* 0x00000000fffff984 */ /* 0x000fe20000000800 */
[----:B------:R2:W-:Y:S07]  /*6de0*/  MEMBAR.ALL.CTA ;  /* 0x0000000000007992 */ /* 0x0005ee0000008000 */
[----:B--2---:R-:W2:Y:S02]  /*6df0*/  FENCE.VIEW.ASYNC.S ;  /* 0x00000000000073c6 */ /* 0x004ea40000000000 */
[----:B--2---:R-:W-:Y:S06]  /*6e00*/  BAR.SYNC.DEFER_BLOCKING 0x1, 0x80 ;  /* 0x0042000000007b1d */ /* 0x004fec0000010000 */
[----:B------:R-:W-:Y:S05]  /*6e10*/  @P0 BRA `(.L_x_115) ;  /* 0x0000000000280947 */ /* 0x000fea0003800000 */
[----:B------:R-:W-:Y:S02]  /*6e20*/  UIADD3 UR4, UPT, UPT, UR49, 0x200, URZ ;  /* 0x0000020031047890 */ /* 0x000fe4000fffe0ff */
[----:B------:R-:W-:Y:S01]  /*6e30*/  UIADD3 UR6, UP0, UPT, UR52, 0xa80, URZ ;  /* 0x00000a8034067890 */ /* 0x000fe2000ff1e0ff */
[----:B------:R-:W-:Y:S03]  /*6e40*/  UMOV UR43, UR36 ;  /* 0x00000024002b7c82 */ /* 0x000fe60008000000 */
[----:B------:R-:W-:Y:S01]  /*6e50*/  MOV R93, UR4 ;  /* 0x00000004005d7c02 */ /* 0x000fe20008000f00 */
[----:B------:R-:W-:Y:S03]  /*6e60*/  UIADD3.X UR7, UPT, UPT, URZ, UR53, URZ, UP0, !UPT ;  /* 0x00000035ff077290 */ /* 0x000fe600087fe4ff */
[----:B------:R-:W-:Y:S11]  /*6e70*/  R2UR UR40, R93 ;  /* 0x000000005d2872ca */ /* 0x000ff600000e0000 */
[----:B------:R-:W-:Y:S02]  /*6e80*/  @!UPT UIADD3 URZ, UPT, UPT, URZ, URZ, URZ ;  /* 0x000000fffffff290 */ /* 0x000fe4000fffe0ff */
[----:B------:R2:W-:Y:S01]  /*6e90*/  UTMASTG.3D [UR40], [UR6] ;  /* 0x00000028060073b5 */ /* 0x0005e20008010000 */
[----:B------:R0:W-:Y:S01]  /*6ea0*/  UTMACMDFLUSH ;  /* 0x00000000000079b7 */ /* 0x0001e20000000000 */
[----:B--2---:R-:W-:Y:S04]  /*6eb0*/  DEPBAR.LE SB0, 0x1 ;  /* 0x000080400000791a */ /* 0x004fe80000000000 */
.L_x_115:
[----:B------:R-:W-:Y:S05]  /*6ec0*/  BSYNC.RECONVERGENT B0 ;  /* 0x0000000000007941 */ /* 0x000fea0003800200 */
.L_x_114:
[----:B------:R-:W-:Y:S01]  /*6ed0*/  BAR.SYNC.DEFER_BLOCKING 0x1, 0x80 ;  /* 0x0042000000007b1d */ /* 0x000fe20000010000 */
[----:B------:R-:W-:Y:S01]  /*6ee0*/  ISETP.NE.AND P1, PT, R107, RZ, PT ;  /* 0x000000ff6b00720c */ /* 0x000fe20003f25270 */
[----:B------:R-:W-:Y:S01]  /*6ef0*/  UISETP.NE.AND UP0, UPT, UR50, URZ, UPT ;  /* 0x000000ff3200728c */ /* 0x000fe2000bf05270 */
[----:B------:R-:W-:Y:S11]  /*6f00*/  LEA R2, R65, UR49, 0x3 ;  /* 0x0000003141027c11 */ /* 0x000ff6000f8e18ff */
[----:B------:R-:W-:Y:S01]  /*6f10*/  @P1 SHF.L.U32 R3, R97, 0x1f, RZ ;  /* 0x0000001f61031819 */ /* 0x000fe200000006ff */
[----:B------:R-:W-:Y:S06]  /*6f20*/  BRA.U !UP0, `(.L_x_116) ;  /* 0x0000000108247547 */ /* 0x000fec000b800000 */
[----:B------:R-:W-:Y:S01]  /*6f30*/  IMAD.U32 R4, RZ, RZ, UR51 ;  /* 0x00000033ff047e24 */ /* 0x000fe2000f8e00ff */
[----:B------:R-:W-:Y:S01]  /*6f40*/  MOV R0, UR37 ;  /* 0x0000002500007c02 */ /* 0x000fe20008000f00 */
[----:B------:R-:W-:Y:S03]  /*6f50*/  UIADD3 UR51, UPT, UPT, UR51, 0x1, URZ ;  /* 0x0000000133337890 */ /* 0x000fe6000fffe0ff */
[----:B------:R-:W-:Y:S01]  /*6f60*/  @P1 LEA R4, R4, UR49, 0x3 ;  /* 0x0000003104041c11 */ /* 0x000fe2000f8e18ff */
[----:B------:R-:W-:Y:S04]  /*6f70*/  UISETP.NE.AND UP0, UPT, UR51, 0x4, UPT ;  /* 0x000000043300788c */ /* 0x000fe8000bf05270 */
[----:B------:R-:W-:Y:S01]  /*6f80*/  @P1 VIADD R4, R4, 0xc0 ;  /* 0x000000c004041836 */ /* 0x000fe20000000000 */
[----:B------:R-:W-:Y:S04]  /*6f90*/  USEL UR51, UR51, URZ, UP0 ;  /* 0x000000ff33337287 */ /* 0x000fe80008000000 */
[----:B------:R-:W-:Y:S04]  /*6fa0*/  @P1 PRMT R0, R0, 0x654, R4 ;  /* 0x0000065400001816 */ /* 0x000fe80000000004 */
[----:B------:R2:W-:Y:S04]  /*6fb0*/  @P1 SYNCS.ARRIVE.TRANS64.RED.A1T0 RZ, [R0+URZ], RZ ;  /* 0x000000ff00ff19a7 */ /* 0x0005e800081004ff */
.L_x_116:
[----:B------:R-:W4:Y:S01]  /*6fc0*/  @P1 SYNCS.PHASECHK.TRANS64.TRYWAIT P0, [R2+URZ+0xa0], R3 ;  /* 0x0000a003020015a7 */ /* 0x000f2200080011ff */
[----:B------:R-:W-:Y:S01]  /*6fd0*/  BSSY B1, `(.L_x_117) ;  /* 0x0000016000017945 */ /* 0x000fe20003800000 */
[----:B----4-:R-:W-:Y:S03]  /*6fe0*/  @P1 SEL R66, RZ, 0x1, !P0 ;  /* 0x00000001ff421807 */ /* 0x010fe60004000000 */
[----:B------:R-:W-:Y:S05]  /*6ff0*/  @!P1 BRA `(.L_x_118) ;  /* 0x00000000004c9947 */ /* 0x000fea0003800000 */
[----:B------:R-:W-:Y:S01]  /*7000*/  ISETP.NE.AND P0, PT, R66, RZ, PT ;  /* 0x000000ff4200720c */ /* 0x000fe20003f05270 */
[----:B------:R-:W-:Y:S01]  /*7010*/  BSSY B0, `(.L_x_119) ;  /* 0x000000b000007945 */ /* 0x000fe20003800000 */
[----:B------:R-:W-:Y:S11]  /*7020*/  ISETP.NE.AND P1, PT, R67, RZ, PT ;  /* 0x000000ff4300720c */ /* 0x000ff60003f25270 */
[----:B------:R-:W-:Y:S02]  /*7030*/  @!UPT UIADD3 URZ, UPT, UPT, URZ, URZ, URZ ;  /* 0x000000fffffff290 */ /* 0x000fe4000fffe0ff */
[C---:B------:R-:W-:Y:S01]  /*7040*/  @P1 IMAD R6, R65.reuse, 0x2000, R100 ;  /* 0x0000200041061824 */ /* 0x040fe200078e0264 */
[C---:B------:R-:W-:Y:S01]  /*7050*/  @P1 LEA R4, R65.reuse, R98, 0xd ;  /* 0x0000006241041211 */ /* 0x040fe200078e68ff */
[C---:B------:R-:W-:Y:S02]  /*7060*/  @P1 IMAD R5, R65.reuse, 0x2000, R99 ;  /* 0x0000200041051824 */ /* 0x040fe400078e0263 */
[----:B------:R-:W-:Y:S01]  /*7070*/  @P1 IMAD R3, R65, 0x2000, R106 ;  /* 0x0000200041031824 */ /* 0x000fe200078e026a */
[----:B------:R-:W-:Y:S06]  /*7080*/  @P0 BRA `(.L_x_120) ;  /* 0x00000000000c0947 */ /* 0x000fec0003800000 */
[----:B--2---:R-:W-:Y:S04]  /*7090*/  SHF.L.U32 R0, R97, 0x1f, RZ ;  /* 0x0000001f61007819 */ /* 0x004fe800000006ff */
[----:B------:R-:W2:Y:S02]  /*70a0*/  SYNCS.PHASECHK.TRANS64.TRYWAIT P0, [R2+URZ+0xa0], R0 ;  /* 0x0000a000020075a7 */ /* 0x000ea400080011ff */
[----:B--2---:R-:W-:Y:S05]  /*70b0*/  @!P0 BRA `(.L_x_121) ;  /* 0x0000003000cc8947 */ /* 0x004fea0003800000 */
.L_x_120:
[----:B------:R-:W-:Y:S05]  /*70c0*/  BSYNC B0 ;  /* 0x0000000000007941 */ /* 0x000fea0003800000 */
.L_x_119:
[----:B------:R-:W-:Y:S02]  /*70d0*/  ISETP.NE.AND P0, PT, R67, RZ, PT ;  /* 0x000000ff4300720c */ /* 0x000fe40003f05270 */
[----:B------:R-:W-:Y:S11]  /*70e0*/  IADD3 R65, PT, PT, R65, 0x1, RZ ;  /* 0x0000000141417810 */ /* 0x000ff60007ffe0ff */
[----:B------:R4:W1:Y:S04]  /*70f0*/  @P0 LDS.128 R56, [R6] ;  /* 0x0000000006380984 */ /* 0x0008680000000c00 */
[----:B------:R4:W1:Y:S04]  /*7100*/  @P0 LDS.128 R60, [R5+0x10] ;  /* 0x00001000053c0984 */ /* 0x0008680000000c00 */
[----:B------:R4:W1:Y:S04]  /*7110*/  @P0 LDS.128 R68, [R4+0x20] ;  /* 0x0000200004440984 */ /* 0x0008680000000c00 */
[----:B------:R4:W1:Y:S02]  /*7120*/  @P0 LDS.128 R76, [R3+0x30] ;  /* 0x00003000034c0984 */ /* 0x0008640000000c00 */
.L_x_118:
[----:B------:R-:W-:Y:S05]  /*7130*/  BSYNC B1 ;  /* 0x0000000000017941 */ /* 0x000fea0003800000 */
.L_x_117:
[----:B--2---:R-:W-:Y:S05]  /*7140*/  VIADD R0, R48, 0x20 ;  /* 0x0000002030007836 */ /* 0x004fea0000000000 */
[----:B------:R-:W-:Y:S04]  /*7150*/  SHF.R.U32.HI R0, RZ, 0x15, R0 ;  /* 0x00000015ff007819 */ /* 0x000fe80000011600 */
[----:B------:R-:W-:Y:S11]  /*7160*/  LOP3.LUT P0, RZ, R0, 0x3, R92, 0x48, !PT ;  /* 0x0000000300ff7812 */ /* 0x000ff6000780485c */
[----:B------:R-:W-:Y:S02]  /*7170*/  @!UPT UIADD3 URZ, UPT, UPT, URZ, URZ, URZ ;  /* 0x000000fffffff290 */ /* 0x000fe4000fffe0ff */
[----:B------:R-:W-:Y:S05]  /*7180*/  @!P0 BRA `(.L_x_122) ;  /* 0x0000000000408947 */ /* 0x000fea0003800000 */
[----:B------:R-:W2:Y:S01]  /*7190*/  LDCU.64 UR8, c[0x4][0x70] ;  /* 0x01000e00ff0877ac */ /* 0x000ea20008000a00 */
[----:B----4-:R-:W-:Y:S01]  /*71a0*/  MOV R3, 0x0 ;  /* 0x0000000000037802 */ /* 0x010fe20000000f00 */
[----:B------:R-:W-:Y:S02]  /*71b0*/  HFMA2 R12, -RZ, RZ, 0, 5.9604644775390625e-08 ;  /* 0x00000001ff0c7431 */ /* 0x000fe400000001ff */
[----:B-1----:R-:W-:Y:S02]  /*71c0*/  IMAD.MOV.U32 R8, RZ, RZ, 0x192 ;  /* 0x00000192ff087424 */ /* 0x002fe400078e00ff */
[----:B------:R-:W-:Y:S01]  /*71d0*/  IMAD.MOV.U32 R13, RZ, RZ, RZ ;  /* 0x000000ffff0d7224 */ /* 0x000fe200078e00ff */
[----:B------:R-:W1:Y:S01]  /*71e0*/  LDCU.64 UR6, c[0x4][0x78] ;  /* 0x01000f00ff0677ac */ /* 0x000e620008000a00 */
[----:B------:R-:W4:Y:S01]  /*71f0*/  LDC.64 R2, c[0x4][R3] ;  /* 0x0100000003027b82 */ /* 0x000f220000000a00 */
[----:B------:R-:W5:Y:S01]  /*7200*/  LDCU.64 UR4, c[0x4][0x10] ;  /* 0x01000200ff0477ac */ /* 0x000f620008000a00 */
[----:B--2---:R-:W-:Y:S01]  /*7210*/  MOV R5, UR9 ;  /* 0x0000000900057c02 */ /* 0x004fe20008000f00 */
[----:B------:R-:W-:Y:S01]  /*7220*/  IMAD.U32 R4, RZ, RZ, UR8 ;  /* 0x00000008ff047e24 */ /* 0x000fe2000f8e00ff */
[----:B-1----:R-:W-:Y:S01]  /*7230*/  MOV R7, UR7 ;  /* 0x0000000700077c02 */ /* 0x002fe20008000f00 */
[----:B------:R-:W-:Y:S01]  /*7240*/  IMAD.U32 R6, RZ, RZ, UR6 ;  /* 0x00000006ff067e24 */ /* 0x000fe2000f8e00ff */
[----:B-----5:R-:W-:Y:S01]  /*7250*/  MOV R11, UR5 ;  /* 0x00000005000b7c02 */ /* 0x020fe20008000f00 */
[----:B------:R-:W-:Y:S02]  /*7260*/  IMAD.U32 R10, RZ, RZ, UR4 ;  /* 0x00000004ff0a7e24 */ /* 0x000fe4000f8e00ff */
[----:B------:R-:W-:Y:S07]  /*7270*/  LEPC R20, `(.L_x_122) ;  /* 0x000000001014794e */ /* 0x000fee0000000000 */
[----:B---34-:R-:W-:Y:S05]  /*7280*/  CALL.ABS.NOINC R2 ;  /* 0x0000000002007343 */ /* 0x018fea0003c00000 */
.L_x_122:
[----:B------:R-:W-:Y:S01]  /*7290*/  ISETP.NE.AND P6, PT, R107, RZ, PT ;  /* 0x000000ff6b00720c */ /* 0x000fe20003fc5270 */
[----:B------:R-:W-:Y:S05]  /*72a0*/  WARPSYNC.ALL ;  /* 0x0000000000007948 */ /* 0x000fea0003800000 */
[----:B------:R-:W-:Y:S01]  /*72b0*/  R2UR UR4, R48 ;  /* 0x00000000300472ca */ /* 0x000fe200000e0000 */
[----:B------:R-:W-:Y:S01]  /*72c0*/  BSSY.RECONVERGENT B0, `(.L_x_123) ;  /* 0x000008f000007945 */ /* 0x000fe20003800200 */
[----:B------:R-:W-:Y:S02]  /*72d0*/  MOV R50, UR51 ;  /* 0x0000003300327c02 */ /* 0x000fe40008000f00 */
[----:B-1--4-:R-:W-:Y:S02]  /*72e0*/  SHF.L.U32 R3, R56, 0x10, RZ ;  /* 0x0000001038037819 */ /* 0x012fe400000006ff */
[----:B------:R-:W-:Y:S02]  /*72f0*/  MOV R72, UR37 ;  /* 0x0000002500487c02 */ /* 0x000fe40008000f00 */
[----:B------:R-:W-:Y:S02]  /*7300*/  @P6 LEA R50, R50, UR49, 0x3 ;  /* 0x0000003132326c11 */ /* 0x000fe4000f8e18ff */
[C---:B------:R-:W-:Y:S02]  /*7310*/  LOP3.LUT R51, R57.reuse, 0xffff0000, RZ, 0xc0, !PT ;  /* 0xffff000039337812 */ /* 0x040fe400078ec0ff */
[----:B------:R-:W-:Y:S01]  /*7320*/  @P6 IADD3 R50, PT, PT, R50, 0xc0, RZ ;  /* 0x000000c032326810 */ /* 0x000fe20007ffe0ff */
[----:B------:R-:W1:Y:S01]  /*7330*/  LDTM.x32 R4, tmem[UR4+0x20] ;  /* 0x00002004000479ee */ /* 0x000e6200082c0000 */
[----:B------:R-:W-:Y:S02]  /*7340*/  ISETP.NE.AND P0, PT, R102, RZ, PT ;  /* 0x000000ff6600720c */ /* 0x000fe40003f05270 */
[----:B------:R-:W-:Y:S02]  /*7350*/  @P6 PRMT R72, R72, 0x654, R50 ;  /* 0x0000065448486816 */ /* 0x000fe40000000032 */
[----:B------:R-:W-:Y:S01]  /*7360*/  SHF.L.U32 R50, R57, 0x10, RZ ;  /* 0x0000001039327819 */ /* 0x000fe200000006ff */
[C---:B-1----:R-:W-:Y:S01]  /*7370*/  FMUL R0, R47.reuse, R4 ;  /* 0x000000042f007220 */ /* 0x042fe20000400000 */
[----:B------:R-:W-:Y:S01]  /*7380*/  LOP3.LUT R4, R56, 0xffff0000, RZ, 0xc0, !PT ;  /* 0xffff000038047812 */ /* 0x000fe200078ec0ff */
[C---:B------:R-:W-:Y:S01]  /*7390*/  FMUL R2, R47.reuse, R5 ;  /* 0x000000052f027220 */ /* 0x040fe20000400000 */
[----:B------:R-:W-:Y:S01]  /*73a0*/  FMUL R7, R47, R7 ;  /* 0x000000072f077220 */ /* 0x000fe20000400000 */
[----:B------:R-:W-:Y:S01]  /*73b0*/  FFMA R0, R49, R3, R0 ;  /* 0x0000000331007223 */ /* 0x000fe20000000000 */
[----:B------:R-:W-:Y:S01]  /*73c0*/  FMUL R3, R47, R6 ;  /* 0x000000062f037220 */ /* 0x000fe20000400000 */
[----:B------:R-:W-:Y:S01]  /*73d0*/  FFMA R2, R49, R4, R2 ;  /* 0x0000000431027223 */ /* 0x000fe20000000002 */
[C---:B------:R-:W-:Y:S01]  /*73e0*/  FMUL R4, R47.reuse, R8 ;  /* 0x000000082f047220 */ /* 0x040fe20000400000 */
[C---:B------:R-:W-:Y:S01]  /*73f0*/  FMUL R8, R47.reuse, R12 ;  /* 0x0000000c2f087220 */ /* 0x040fe20000400000 */
[C---:B------:R-:W-:Y:S01]  /*7400*/  FMUL R12, R47.reuse, R16 ;  /* 0x000000102f0c7220 */ /* 0x040fe20000400000 */
[C---:B------:R-:W-:Y:S01]  /*7410*/  FMUL R16, R47.reuse, R20 ;  /* 0x000000142f107220 */ /* 0x040fe20000400000 */
[----:B------:R-:W-:Y:S01]  /*7420*/  F2FP.BF16.F32.PACK_AB R52, R2, R0 ;  /* 0x000000000234723e */ /* 0x000fe200000010ff */
[C---:B------:R-:W-:Y:S01]  /*7430*/  FMUL R20, R47.reuse, R24 ;  /* 0x000000182f147220 */ /* 0x040fe20000400000 */
[C---:B------:R-:W-:Y:S01]  /*7440*/  LOP3.LUT R0, R58.reuse, 0xffff0000, RZ, 0xc0, !PT ;  /* 0xffff00003a007812 */ /* 0x040fe200078ec0ff */
[----:B------:R-:W-:Y:S01]  /*7450*/  FMUL R24, R47, R28 ;  /* 0x0000001c2f187220 */ /* 0x000fe20000400000 */
[----:B------:R-:W-:Y:S01]  /*7460*/  SHF.L.U32 R2, R59, 0x10, RZ ;  /* 0x000000103b027819 */ /* 0x000fe200000006ff */
[C---:B------:R-:W-:Y:S01]  /*7470*/  FMUL R28, R47.reuse, R32 ;  /* 0x000000202f1c7220 */ /* 0x040fe20000400000 */
[----:B------:R-:W-:Y:S01]  /*7480*/  SHF.L.U32 R32, R58, 0x10, RZ ;  /* 0x000000103a207819 */ /* 0x000fe200000006ff */
[----:B------:R-:W-:Y:S01]  /*7490*/  FMUL R5, R47, R9 ;  /* 0x000000092f057220 */ /* 0x000fe20000400000 */
[C---:B------:R-:W-:Y:S01]  /*74a0*/  FFMA R3, R49.reuse, R50, R3 ;  /* 0x0000003231037223 */ /* 0x040fe20000000003 */
[----:B------:R-:W-:Y:S01]  /*74b0*/  FFMA R7, R49, R51, R7 ;  /* 0x0000003331077223 */ /* 0x000fe20000000007 */
[----:B------:R-:W-:Y:S01]  /*74c0*/  FMUL R6, R47, R10 ;  /* 0x0000000a2f067220 */ /* 0x000fe20000400000 */
[----:B------:R-:W-:Y:S01]  /*74d0*/  FFMA R4, R49, R32, R4 ;  /* 0x0000002031047223 */ /* 0x000fe20000000004 */
[----:B------:R-:W-:Y:S01]  /*74e0*/  LOP3.LUT R32, R59, 0xffff0000, RZ, 0xc0, !PT ;  /* 0xffff00003b207812 */ /* 0x000fe200078ec0ff */
[----:B------:R-:W-:Y:S01]  /*74f0*/  FFMA R5, R49, R0, R5 ;  /* 0x0000000031057223 */ /* 0x000fe20000000005 */
[C---:B------:R-:W-:Y:S01]  /*7500*/  SHF.L.U32 R0, R60.reuse, 0x10, RZ ;  /* 0x000000103c007819 */ /* 0x040fe200000006ff */
[----:B------:R-:W-:Y:S01]  /*7510*/  FMUL R11, R47, R11 ;  /* 0x0000000b2f0b7220 */ /* 0x000fe20000400000 */
[----:B------:R-:W-:Y:S01]  /*7520*/  F2FP.BF16.F32.PACK_AB R53, R7, R3 ;  /* 0x000000030735723e */ /* 0x000fe200000010ff */
[C---:B------:R-:W-:Y:S01]  /*7530*/  FFMA R6, R49.reuse, R2, R6 ;  /* 0x0000000231067223 */ /* 0x040fe20000000006 */
[----:B------:R-:W-:Y:S01]  /*7540*/  LOP3.LUT R2, R60, 0xffff0000, RZ, 0xc0, !PT ;  /* 0xffff00003c027812 */ /* 0x000fe200078ec0ff */
[----:B------:R-:W-:Y:S01]  /*7550*/  FFMA R11, R49, R32, R11 ;  /* 0x00000020310b7223 */ /* 0x000fe2000000000b */
[----:B------:R-:W-:Y:S01]  /*7560*/  SHF.L.U32 R3, R61, 0x10, RZ ;  /* 0x000000103d037819 */ /* 0x000fe200000006ff */
[----:B------:R-:W-:Y:S01]  /*7570*/  FFMA R8, R49, R0, R8 ;  /* 0x0000000031087223 */ /* 0x000fe20000000008 */
[----:B------:R-:W-:Y:S01]  /*7580*/  LOP3.LUT R0, R61, 0xffff0000, RZ, 0xc0, !PT ;  /* 0xffff00003d007812 */ /* 0x000fe200078ec0ff */
[----:B------:R-:W-:Y:S01]  /*7590*/  FMUL R9, R47, R13 ;  /* 0x0000000d2f097220 */ /* 0x000fe20000400000 */
[----:B------:R-:W-:Y:S01]  /*75a0*/  F2FP.BF16.F32.PACK_AB R54, R5, R4 ;  /* 0x000000040536723e */ /* 0x000fe200000010ff */
[----:B------:R-:W-:Y:S01]  /*75b0*/  FMUL R10, R47, R14 ;  /* 0x0000000e2f0a7220 */ /* 0x000fe20000400000 */
[----:B------:R-:W-:Y:S01]  /*75c0*/  F2FP.BF16.F32.PACK_AB R55, R11, R6 ;  /* 0x000000060b37723e */ /* 0x000fe200000010ff */
[----:B------:R-:W-:Y:S01]  /*75d0*/  FMUL R15, R47, R15 ;  /* 0x0000000f2f0f7220 */ /* 0x000fe20000400000 */
[----:B------:R-:W-:Y:S01]  /*75e0*/  SHF.L.U32 R4, R77, 0x10, RZ ;  /* 0x000000104d047819 */ /* 0x000fe200000006ff */
[C---:B------:R-:W-:Y:S01]  /*75f0*/  FFMA R9, R49.reuse, R2, R9 ;  /* 0x0000000231097223 */ /* 0x040fe20000000009 */
[C---:B------:R-:W-:Y:S01]  /*7600*/  SHF.L.U32 R2, R62.reuse, 0x10, RZ ;  /* 0x000000103e027819 */ /* 0x040fe200000006ff */
[C---:B------:R-:W-:Y:S01]  /*7610*/  FFMA R10, R49.reuse, R3, R10 ;  /* 0x00000003310a7223 */ /* 0x040fe2000000000a */
[----:B------:R-:W-:Y:S01]  /*7620*/  LOP3.LUT R3, R62, 0xffff0000, RZ, 0xc0, !PT ;  /* 0xffff00003e037812 */ /* 0x000fe200078ec0ff */
[----:B------:R-:W-:Y:S01]  /*7630*/  FFMA R15, R49, R0, R15 ;  /* 0x00000000310f7223 */ /* 0x000fe2000000000f */
[----:B------:R-:W-:Y:S01]  /*7640*/  SHF.L.U32 R0, R63, 0x10, RZ ;  /* 0x000000103f007819 */ /* 0x000fe200000006ff */
[----:B------:R-:W-:Y:S01]  /*7650*/  FMUL R13, R47, R17 ;  /* 0x000000112f0d7220 */ /* 0x000fe20000400000 */
[----:B------:R-:W-:Y:S01]  /*7660*/  F2FP.BF16.F32.PACK_AB R8, R9, R8 ;  /* 0x000000080908723e */ /* 0x000fe200000010ff */
[----:B------:R-:W-:Y:S01]  /*7670*/  FMUL R14, R47, R18 ;  /* 0x000000122f0e7220 */ /* 0x000fe20000400000 */
[----:B------:R-:W-:Y:S01]  /*7680*/  F2FP.BF16.F32.PACK_AB R9, R15, R10 ;  /* 0x0000000a0f09723e */ /* 0x000fe200000010ff */
[----:B------:R-:W-:Y:S01]  /*7690*/  FFMA R12, R49, R2, R12 ;  /* 0x00000002310c7223 */ /* 0x000fe2000000000c */
[----:B------:R-:W-:Y:S01]  /*76a0*/  LOP3.LUT R2, R63, 0xffff0000, RZ, 0xc0, !PT ;  /* 0xffff00003f027812 */ /* 0x000fe200078ec0ff */
[----:B------:R-:W-:Y:S01]  /*76b0*/  FFMA R13, R49, R3, R13 ;  /* 0x00000003310d7223 */ /* 0x000fe2000000000d */
[----:B------:R-:W-:Y:S01]  /*76c0*/  SHF.L.U32 R3, R69, 0x10, RZ ;  /* 0x0000001045037819 */ /* 0x000fe200000006ff */
[----:B------:R-:W-:Y:S01]  /*76d0*/  FFMA R14, R49, R0, R14 ;  /* 0x00000000310e7223 */ /* 0x000fe2000000000e */
[C---:B------:R-:W-:Y:S01]  /*76e0*/  SHF.L.U32 R0, R68.reuse, 0x10, RZ ;  /* 0x0000001044007819 */ /* 0x040fe200000006ff */
[----:B------:R-:W-:Y:S01]  /*76f0*/  FMUL R19, R47, R19 ;  /* 0x000000132f137220 */ /* 0x000fe20000400000 */
[----:B------:R-:W-:Y:S01]  /*7700*/  F2FP.BF16.F32.PACK_AB R10, R13, R12 ;  /* 0x0000000c0d0a723e */ /* 0x000fe200000010ff */
[----:B------:R-:W-:Y:S01]  /*7710*/  FMUL R17, R47, R21 ;  /* 0x000000152f117220 */ /* 0x000fe20000400000 */
[----:B------:R-:W-:Y:S01]  /*7720*/  LOP3.LUT R5, R79, 0xffff0000, RZ, 0xc0, !PT ;  /* 0xffff00004f057812 */ /* 0x000fe200078ec0ff */
[C---:B------:R-:W-:Y:S01]  /*7730*/  FFMA R19, R49.reuse, R2, R19 ;  /* 0x0000000231137223 */ /* 0x040fe20000000013 */
[----:B------:R-:W-:Y:S01]  /*7740*/  LOP3.LUT R2, R68, 0xffff0000, RZ, 0xc0, !PT ;  /* 0xffff000044027812 */ /* 0x000fe200078ec0ff */
[----:B------:R1:W-:Y:S01]  /*7750*/  STS.128 [R100+0x2000], R52 ;  /* 0x0020003464007388 */ /* 0x0003e20000000c00 */
[----:B------:R-:W-:Y:S01]  /*7760*/  FFMA R16, R49, R0, R16 ;  /* 0x0000000031107223 */ /* 0x000fe20000000010 */
[----:B------:R-:W-:Y:S01]  /*7770*/  LOP3.LUT R0, R69, 0xffff0000, RZ, 0xc0, !PT ;  /* 0xffff000045007812 */ /* 0x000fe200078ec0ff */
[----:B------:R-:W-:Y:S01]  /*7780*/  FMUL R18, R47, R22 ;  /* 0x000000162f127220 */ /* 0x000fe20000400000 */
[----:B------:R-:W-:Y:S01]  /*7790*/  F2FP.BF16.F32.PACK_AB R11, R19, R14 ;  /* 0x0000000e130b723e */ /* 0x000fe200000010ff */
[----:B------:R-:W-:Y:S01]  /*77a0*/  FMUL R23, R47, R23 ;  /* 0x000000172f177220 */ /* 0x000fe20000400000 */
[C---:B------:R-:W-:Y:S01]  /*77b0*/  FFMA R17, R49.reuse, R2, R17 ;  /* 0x0000000231117223 */ /* 0x040fe20000000011 */
[C---:B------:R-:W-:Y:S01]  /*77c0*/  SHF.L.U32 R2, R70.reuse, 0x10, RZ ;  /* 0x0000001046027819 */ /* 0x040fe200000006ff */
[----:B------:R-:W-:Y:S01]  /*77d0*/  FFMA R18, R49, R3, R18 ;  /* 0x0000000331127223 */ /* 0x000fe20000000012 */
[----:B------:R-:W-:Y:S01]  /*77e0*/  SHF.L.U32 R3, R71, 0x10, RZ ;  /* 0x0000001047037819 */ /* 0x000fe200000006ff */
[----:B------:R1:W-:Y:S01]  /*77f0*/  STS.128 [R99+0x2010], R8 ;  /* 0x0020100863007388 */ /* 0x0003e20000000c00 */
[----:B------:R-:W-:Y:S01]  /*7800*/  F2FP.BF16.F32.PACK_AB R16, R17, R16 ;  /* 0x000000101110723e */ /* 0x000fe200000010ff */
[----:B------:R-:W-:Y:S01]  /*7810*/  FFMA R23, R49, R0, R23 ;  /* 0x0000000031177223 */ /* 0x000fe20000000017 */
[----:B------:R-:W-:Y:S01]  /*7820*/  LOP3.LUT R0, R70, 0xffff0000, RZ, 0xc0, !PT ;  /* 0xffff000046007812 */ /* 0x000fe200078ec0ff */
[C---:B------:R-:W-:Y:S01]  /*7830*/  FMUL R21, R47.reuse, R25 ;  /* 0x000000192f157220 */ /* 0x040fe20000400000 */
[----:B------:R-:W-:Y:S01]  /*7840*/  FMUL R22, R47, R26 ;  /* 0x0000001a2f167220 */ /* 0x000fe20000400000 */
[C---:B------:R-:W-:Y:S01]  /*7850*/  FFMA R20, R49.reuse, R2, R20 ;  /* 0x0000000231147223 */ /* 0x040fe20000000014 */
[C---:B------:R-:W-:Y:S01]  /*7860*/  SHF.L.U32 R2, R76.reuse, 0x10, RZ ;  /* 0x000000104c027819 */ /* 0x040fe200000006ff */
[----:B------:R-:W-:Y:S01]  /*7870*/  FFMA R21, R49, R0, R21 ;  /* 0x0000000031157223 */ /* 0x000fe20000000015 */
[----:B------:R-:W-:Y:S01]  /*7880*/  LOP3.LUT R0, R71, 0xffff0000, RZ, 0xc0, !PT ;  /* 0xffff000047007812 */ /* 0x000fe200078ec0ff */
[----:B------:R-:W-:Y:S01]  /*7890*/  FFMA R22, R49, R3, R22 ;  /* 0x0000000331167223 */ /* 0x000fe20000000016 */
[C---:B------:R-:W-:Y:S01]  /*78a0*/  FMUL R27, R47.reuse, R27 ;  /* 0x0000001b2f1b7220 */ /* 0x040fe20000400000 */
[----:B------:R-:W-:Y:S01]  /*78b0*/  LOP3.LUT R3, R76, 0xffff0000, RZ, 0xc0, !PT ;  /* 0xffff00004c037812 */ /* 0x000fe200078ec0ff */
[C---:B------:R-:W-:Y:S01]  /*78c0*/  FMUL R25, R47.reuse, R29 ;  /* 0x0000001d2f197220 */ /* 0x040fe20000400000 */
[----:B------:R-:W-:Y:S01]  /*78d0*/  FMUL R26, R47, R30 ;  /* 0x0000001e2f1a7220 */ /* 0x000fe20000400000 */
[C---:B------:R-:W-:Y:S01]  /*78e0*/  FFMA R27, R49.reuse, R0, R27 ;  /* 0x00000000311b7223 */ /* 0x040fe2000000001b */
[----:B------:R-:W-:Y:S01]  /*78f0*/  FFMA R24, R49, R2, R24 ;  /* 0x0000000231187223 */ /* 0x000fe20000000018 */
[----:B------:R-:W-:Y:S01]  /*7900*/  LOP3.LUT R0, R77, 0xffff0000, RZ, 0xc0, !PT ;  /* 0xffff00004d007812 */ /* 0x000fe200078ec0ff */
[----:B------:R-:W-:Y:S01]  /*7910*/  FFMA R25, R49, R3, R25 ;  /* 0x0000000331197223 */ /* 0x000fe20000000019 */
[----:B------:R-:W-:Y:S01]  /*7920*/  FMUL R31, R47, R31 ;  /* 0x0000001f2f1f7220 */ /* 0x000fe20000400000 */
[C---:B------:R-:W-:Y:S01]  /*7930*/  SHF.L.U32 R2, R78.reuse, 0x10, RZ ;  /* 0x000000104e027819 */ /* 0x040fe200000006ff */
[----:B------:R-:W-:Y:S01]  /*7940*/  FFMA R26, R49, R4, R26 ;  /* 0x00000004311a7223 */ /* 0x000fe2000000001a */
[----:B------:R-:W-:Y:S01]  /*7950*/  LOP3.LUT R3, R78, 0xffff0000, RZ, 0xc0, !PT ;  /* 0xffff00004e037812 */ /* 0x000fe200078ec0ff */
[----:B------:R-:W-:Y:S01]  /*7960*/  FMUL R29, R47, R33 ;  /* 0x000000212f1d7220 */ /* 0x000fe20000400000 */
[----:B------:R-:W-:Y:S01]  /*7970*/  SHF.L.U32 R4, R79, 0x10, RZ ;  /* 0x000000104f047819 */ /* 0x000fe200000006ff */
[----:B------:R-:W-:Y:S01]  /*7980*/  FMUL R30, R47, R34 ;  /* 0x000000222f1e7220 */ /* 0x000fe20000400000 */
[----:B------:R-:W-:Y:S01]  /*7990*/  F2FP.BF16.F32.PACK_AB R17, R23, R18 ;  /* 0x000000121711723e */ /* 0x000fe200000010ff */
[----:B------:R-:W-:Y:S01]  /*79a0*/  FFMA R31, R49, R0, R31 ;  /* 0x00000000311f7223 */ /* 0x000fe2000000001f */
[----:B------:R-:W-:Y:S01]  /*79b0*/  FMUL R35, R47, R35 ;  /* 0x000000232f237220 */ /* 0x000fe20000400000 */
[----:B------:R-:W-:Y:S01]  /*79c0*/  F2FP.BF16.F32.PACK_AB R18, R21, R20 ;  /* 0x000000141512723e */ /* 0x000fe200000010ff */
[----:B------:R-:W-:Y:S01]  /*79d0*/  FFMA R28, R49, R2, R28 ;  /* 0x00000002311c7223 */ /* 0x000fe2000000001c */
[----:B------:R-:W-:Y:S01]  /*79e0*/  F2FP.BF16.F32.PACK_AB R19, R27, R22 ;  /* 0x000000161b13723e */ /* 0x000fe200000010ff */
[C---:B------:R-:W-:Y:S01]  /*79f0*/  FFMA R29, R49.reuse, R3, R29 ;  /* 0x00000003311d7223 */ /* 0x040fe2000000001d */
[C---:B------:R-:W-:Y:S01]  /*7a00*/  FFMA R30, R49.reuse, R4, R30 ;  /* 0x00000004311e7223 */ /* 0x040fe2000000001e */
[----:B------:R-:W-:Y:S01]  /*7a10*/  FFMA R35, R49, R5, R35 ;  /* 0x0000000531237223 */ /* 0x000fe20000000023 */
[----:B------:R-:W-:Y:S01]  /*7a20*/  F2FP.BF16.F32.PACK_AB R24, R25, R24 ;  /* 0x000000181918723e */ /* 0x000fe200000010ff */
[----:B------:R1:W-:Y:S01]  /*7a30*/  STS.128 [R98+0x2020], R16 ;  /* 0x0020201062007388 */ /* 0x0003e20000000c00 */
[----:B------:R-:W-:Y:S02]  /*7a40*/  F2FP.BF16.F32.PACK_AB R25, R31, R26 ;  /* 0x0000001a1f19723e */ /* 0x000fe400000010ff */
[----:B------:R-:W-:Y:S02]  /*7a50*/  F2FP.BF16.F32.PACK_AB R26, R29, R28 ;  /* 0x0000001c1d1a723e */ /* 0x000fe400000010ff */
[----:B------:R-:W-:Y:S02]  /*7a60*/  F2FP.BF16.F32.PACK_AB R27, R35, R30 ;  /* 0x0000001e231b723e */ /* 0x000fe400000010ff */
[----:B------:R-:W-:Y:S02]  /*7a70*/  LEA R0, R65, UR49, 0x3 ;  /* 0x0000003141007c11 */ /* 0x000fe4000f8e18ff */
[----:B------:R-:W-:Y:S01]  /*7a80*/  @P6 SHF.L.U32 R2, R97, 0x1f, RZ ;  /* 0x0000001f61026819 */ /* 0x000fe200000006ff */
        /* <DEDUP_REMOVED lines=9> */
[----:B------:R-:W-:Y:S02]  /*7b20*/  UIADD3 UR8, UP0, UPT, UR52, 0xa80, URZ ;  /* 0x00000a8034087890 */ /* 0x000fe4000ff1e0ff */
[----:B------:R-:W-:Y:S02]  /*7b30*/  UIADD3 UR5, UPT, UPT, UR41, 0x20, URZ ;  /* 0x0000002029057890 */ /* 0x000fe4000fffe0ff */
[----:B------:R-:W-:Y:S02]  /*7b40*/  UIADD3 UR4, UPT, UPT, UR49, 0x2200, URZ ;  /* 0x0000220031047890 */ /* 0x000fe4000fffe0ff */
[----:B------:R-:W-:Y:S01]  /*7b50*/  UIADD3.X UR9, UPT, UPT, URZ, UR53, URZ, UP0, !UPT ;  /* 0x00000035ff097290 */ /* 0x000fe200087fe4ff */
[----:B------:R-:W-:Y:S01]  /*7b60*/  UMOV UR6, UR42 ;  /* 0x0000002a00067c82 */ /* 0x000fe20008000000 */
[----:B------:R-:W-:Y:S07]  /*7b70*/  UMOV UR7, UR36 ;  /* 0x0000002400077c82 */ /* 0x000fee0008000000 */
[----:B------:R2:W-:Y:S01]  /*7b80*/  UTMASTG.3D [UR4], [UR8] ;  /* 0x00000004080073b5 */ /* 0x0005e20008010000 */
[----:B------:R0:W-:Y:S01]  /*7b90*/  UTMACMDFLUSH ;  /* 0x00000000000079b7 */ /* 0x0001e20000000000 */
[----:B--2---:R-:W-:Y:S04]  /*7ba0*/  DEPBAR.LE SB0, 0x1 ;  /* 0x000080400000791a */ /* 0x004fe80000000000 */
.L_x_124:
[----:B------:R-:W-:Y:S05]  /*7bb0*/  BSYNC.RECONVERGENT B0 ;  /* 0x0000000000007941 */ /* 0x000fea0003800200 */
.L_x_123:
[----:B------:R-:W-:Y:S01]  /*7bc0*/  BAR.SYNC.DEFER_BLOCKING 0x1, 0x80 ;  /* 0x0042000000007b1d */ /* 0x000fe20000010000 */
[----:B------:R-:W-:Y:S04]  /*7bd0*/  UIADD3 UR40, UPT, UPT, UR51, 0x1, URZ ;  /* 0x0000000133287890 */ /* 0x000fe8000fffe0ff */
[----:B------:R-:W-:Y:S04]  /*7be0*/  UISETP.NE.AND UP0, UPT, UR40, 0x4, UPT ;  /* 0x000000042800788c */ /* 0x000fe8000bf05270 */
[----:B------:R-:W-:Y:S01]  /*7bf0*/  USEL UR40, UR40, URZ, UP0 ;  /* 0x000000ff28287287 */ /* 0x000fe20008000000 */
[----:B------:R2:W-:Y:S01]  /*7c00*/  @P6 SYNCS.ARRIVE.TRANS64.RED.A1T0 RZ, [R72+URZ], RZ ;  /* 0x000000ff48ff69a7 */ /* 0x0005e200081004ff */
[----:B------:R-:W-:Y:S01]  /*7c10*/  BSSY B1, `(.L_x_125) ;  /* 0x0000017000017945 */ /* 0x000fe20003800000 */
[----:B------:R-:W4:Y:S02]  /*7c20*/  @P6 SYNCS.PHASECHK.TRANS64.TRYWAIT P0, [R0+URZ+0xa0], R2 ;  /* 0x0000a002000065a7 */ /* 0x000f2400080011ff */
[----:B----4-:R-:W-:Y:S01]  /*7c30*/  @P6 SEL R66, RZ, 0x1, !P0 ;  /* 0x00000001ff426807 */ /* 0x010fe20004000000 */
[----:B--2---:R-:W-:Y:S06]  /*7c40*/  @!P6 BRA `(.L_x_126) ;  /* 0x00000000004ce947 */ /* 0x004fec0003800000 */
        /* <DEDUP_REMOVED lines=9> */
[----:B------:R-:W-:Y:S04]  /*7ce0*/  SHF.L.U32 R6, R97, 0x1f, RZ ;  /* 0x0000001f61067819 */ /* 0x000fe800000006ff */
[----:B------:R-:W2:Y:S02]  /*7cf0*/  SYNCS.PHASECHK.TRANS64.TRYWAIT P0, [R0+URZ+0xa0], R6 ;  /* 0x0000a006000075a7 */ /* 0x000ea400080011ff */
[----:B--2---:R-:W-:Y:S05]  /*7d00*/  @!P0 BRA `(.L_x_129) ;  /* 0x0000002400cc8947 */ /* 0x004fea0003800000 */
.L_x_128:
[----:B------:R-:W-:Y:S05]  /*7d10*/  BSYNC B0 ;  /* 0x0000000000007941 */ /* 0x000fea0003800000 */
.L_x_127:
[----:B------:R-:W-:Y:S02]  /*7d20*/  ISETP.NE.AND P0, PT, R67, RZ, PT ;  /* 0x000000ff4300720c */ /* 0x000fe40003f05270 */
[----:B------:R-:W-:Y:S11]  /*7d30*/  IADD3 R65, PT, PT, R65, 0x1, RZ ;  /* 0x0000000141417810 */ /* 0x000ff60007ffe0ff */
[----:B------:R4:W1:Y:S04]  /*7d40*/  @P0 LDS.128 R56, [R5] ;  /* 0x0000000005380984 */ /* 0x0008680000000c00 */
[----:B------:R4:W1:Y:S04]  /*7d50*/  @P0 LDS.128 R60, [R4+0x10] ;  /* 0x00001000043c0984 */ /* 0x0008680000000c00 */
[----:B------:R4:W1:Y:S04]  /*7d60*/  @P0 LDS.128 R68, [R3+0x20] ;  /* 0x0000200003440984 */ /* 0x0008680000000c00 */
[----:B------:R4:W1:Y:S02]  /*7d70*/  @P0 LDS.128 R76, [R2+0x30] ;  /* 0x00003000024c0984 */ /* 0x0008640000000c00 */
.L_x_126:
[----:B------:R-:W-:Y:S05]  /*7d80*/  BSYNC B1 ;  /* 0x0000000000017941 */ /* 0x000fea0003800000 */
.L_x_125:
        /* <DEDUP_REMOVED lines=21> */
.L_x_130:
        /* <DEDUP_REMOVED lines=146> */
.L_x_132:
[----:B------:R-:W-:Y:S05]  /*8800*/  BSYNC.RECONVERGENT B0 ;  /* 0x0000000000007941 */ /* 0x000fea0003800200 */
.L_x_131:
        /* <DEDUP_REMOVED lines=21> */
.L_x_136:
[----:B------:R-:W-:Y:S05]  /*8960*/  BSYNC B0 ;  /* 0x0000000000007941 */ /* 0x000fea0003800000 */
.L_x_135:
[----:B------:R-:W-:Y:S11]  /*8970*/  ISETP.NE.AND P0, PT, R67, RZ, PT ;  /* 0x000000ff4300720c */ /* 0x000ff60003f05270 */
[----:B------:R-:W-:Y:S02]  /*8980*/  @!UPT UIADD3 URZ, UPT, UPT, URZ, URZ, URZ ;  /* 0x000000fffffff290 */ /* 0x000fe4000fffe0ff */
[----:B------:R4:W1:Y:S04]  /*8990*/  @P0 LDS.128 R56, [R4] ;  /* 0x0000000004380984 */ /* 0x0008680000000c00 */
[----:B------:R4:W1:Y:S04]  /*89a0*/  @P0 LDS.128 R60, [R3+0x10] ;  /* 0x00001000033c0984 */ /* 0x0008680000000c00 */
[----:B------:R4:W1:Y:S04]  /*89b0*/  @P0 LDS.128 R68, [R2+0x20] ;  /* 0x0000200002440984 */ /* 0x0008680000000c00 */
[----:B------:R4:W1:Y:S02]  /*89c0*/  @P0 LDS.128 R76, [R65+0x30] ;  /* 0x00003000414c0984 */ /* 0x0008640000000c00 */
.L_x_134:
[----:B------:R-:W-:Y:S05]  /*89d0*/  BSYNC B1 ;  /* 0x0000000000017941 */ /* 0x000fea0003800000 */
.L_x_133:
        /* <DEDUP_REMOVED lines=21> */
.L_x_138:
[----:B------:R-:W-:Y:S01]  /*8b30*/  ISETP.NE.AND P0, PT, R102, RZ, PT ;  /* 0x000000ff6600720c */ /* 0x000fe20003f05270 */
[----:B------:R-:W-:Y:S05]  /*8b40*/  WARPSYNC.ALL ;  /* 0x0000000000007948 */ /* 0x000fea0003800000 */
[----:B------:R-:W-:Y:S01]  /*8b50*/  R2UR UR4, R48 ;  /* 0x00000000300472ca */ /* 0x000fe200000e0000 */
[----:B------:R-:W-:Y:S01]  /*8b60*/  BSSY.RECONVERGENT B0, `(.L_x_139) ;  /* 0x000008c000007945 */ /* 0x000fe20003800200 */
[----:B------:R-:W-:Y:S02]  /*8b70*/  R2UR UR5, R64 ;  /* 0x00000000400572ca */ /* 0x000fe400000e0000 */
[C---:B-1----:R-:W-:Y:S02]  /*8b80*/  SHF.L.U32 R0, R56.reuse, 0x10, RZ ;  /* 0x0000001038007819 */ /* 0x042fe400000006ff */
[----:B----4-:R-:W-:Y:S02]  /*8b90*/  LOP3.LUT R2, R56, 0xffff0000, RZ, 0xc0, !PT ;  /* 0xffff000038027812 */ /* 0x010fe400078ec0ff */
[C---:B------:R-:W-:Y:S02]  /*8ba0*/  SHF.L.U32 R3, R57.reuse, 0x10, RZ ;  /* 0x0000001039037819 */ /* 0x040fe400000006ff */
[----:B------:R-:W-:Y:S02]  /*8bb0*/  LOP3.LUT R48, R57, 0xffff0000, RZ, 0xc0, !PT ;  /* 0xffff000039307812 */ /* 0x000fe400078ec0ff */
[C---:B------:R-:W-:Y:S01]  /*8bc0*/  SHF.L.U32 R50, R58.reuse, 0x10, RZ ;  /* 0x000000103a327819 */ /* 0x040fe200000006ff */
[----:B------:R-:W1:Y:S01]  /*8bd0*/  LDTM.x32 R4, tmem[UR4+0x60] ;  /* 0x00006004000479ee */ /* 0x000e6200082c0000 */
[----:B------:R-:W-:Y:S01]  /*8be0*/  LOP3.LUT R51, R58, 0xffff0000, RZ, 0xc0, !PT ;  /* 0xffff00003a337812 */ /* 0x000fe200078ec0ff */
[----:B------:R-:W-:Y:S01]  /*8bf0*/  NOP ;  /* 0x0000000000007918 */ /* 0x000fe20000000000 */
[C---:B------:R-:W-:Y:S01]  /*8c00*/  SHF.L.U32 R52, R59.reuse, 0x10, RZ ;  /* 0x000000103b347819 */ /* 0x040fe200000006ff */
[----:B------:R-:W-:Y:S01]  /*8c10*/  UIADD3 UR5, UPT, UPT, UR5, 0x120, URZ ;  /* 0x0000012005057890 */ /* 0x000fe2000fffe0ff */
[----:B------:R-:W-:Y:S02]  /*8c20*/  LOP3.LUT R53, R59, 0xffff0000, RZ, 0xc0, !PT ;  /* 0xffff00003b357812 */ /* 0x000fe400078ec0ff */
[C---:B------:R-:W-:Y:S01]  /*8c30*/  SHF.L.U32 R54, R60.reuse, 0x10, RZ ;  /* 0x000000103c367819 */ /* 0x040fe200000006ff */
[----:B------:R-:W-:Y:S01]  /*8c40*/  UPRMT UR5, UR37, 0x654, UR5 ;  /* 0x0000065425057896 */ /* 0x000fe20008000005 */
[----:B------:R-:W-:Y:S02]  /*8c50*/  LOP3.LUT R55, R60, 0xffff0000, RZ, 0xc0, !PT ;  /* 0xffff00003c377812 */ /* 0x000fe400078ec0ff */
[C---:B------:R-:W-:Y:S02]  /*8c60*/  SHF.L.U32 R56, R61.reuse, 0x10, RZ ;  /* 0x000000103d387819 */ /* 0x040fe400000006ff */
[----:B------:R-:W-:Y:S02]  /*8c70*/  LOP3.LUT R57, R61, 0xffff0000, RZ, 0xc0, !PT ;  /* 0xffff00003d397812 */ /* 0x000fe400078ec0ff */
[C---:B------:R-:W-:Y:S02]  /*8c80*/  SHF.L.U32 R58, R62.reuse, 0x10, RZ ;  /* 0x000000103e3a7819 */ /* 0x040fe400000006ff */
[----:B------:R-:W-:Y:S01]  /*8c90*/  LOP3.LUT R59, R62, 0xffff0000, RZ, 0xc0, !PT ;  /* 0xffff00003e3b7812 */ /* 0x000fe200078ec0ff */
[----:B-1----:R-:W-:Y:S01]  /*8ca0*/  SYNCS.ARRIVE.TRANS64.RED.A1T0 RZ, [UR5], RZ ;  /* 0x000000ffffff79a7 */ /* 0x002fe20008100405 */
[C---:B------:R-:W-:Y:S02]  /*8cb0*/  SHF.L.U32 R60, R63.reuse, 0x10, RZ ;  /* 0x000000103f3c7819 */ /* 0x040fe400000006ff */
[----:B------:R-:W-:Y:S02]  /*8cc0*/  LOP3.LUT R61, R63, 0xffff0000, RZ, 0xc0, !PT ;  /* 0xffff00003f3d7812 */ /* 0x000fe400078ec0ff */
[C---:B------:R-:W-:Y:S01]  /*8cd0*/  SHF.L.U32 R62, R68.reuse, 0x10, RZ ;  /* 0x00000010443e7819 */ /* 0x040fe200000006ff */
[C---:B------:R-:W-:Y:S01]  /*8ce0*/  FMUL R4, R47.reuse, R4 ;  /* 0x000000042f047220 */ /* 0x040fe20000400000 */
[C---:B------:R-:W-:Y:S01]  /*8cf0*/  FMUL R5, R47.reuse, R5 ;  /* 0x000000052f057220 */ /* 0x040fe20000400000 */
[----:B------:R-:W-:Y:S01]  /*8d00*/  FMUL R6, R47, R6 ;  /* 0x000000062f067220 */ /* 0x000fe20000400000 */
[----:B------:R-:W-:Y:S01]  /*8d10*/  LOP3.LUT R63, R68, 0xffff0000, RZ, 0xc0, !PT ;  /* 0xffff0000443f7812 */ /* 0x000fe200078ec0ff */
[C---:B------:R-:W-:Y:S01]  /*8d20*/  FFMA R4, R49.reuse, R0, R4 ;  /* 0x0000000031047223 */ /* 0x040fe20000000004 */
[----:B------:R-:W-:Y:S01]  /*8d30*/  FFMA R5, R49, R2, R5 ;  /* 0x0000000231057223 */ /* 0x000fe20000000005 */
[----:B------:R-:W-:Y:S01]  /*8d40*/  SHF.L.U32 R64, R69, 0x10, RZ ;  /* 0x0000001045407819 */ /* 0x000fe200000006ff */
[----:B------:R-:W-:Y:S01]  /*8d50*/  FFMA R6, R49, R3, R6 ;  /* 0x0000000331067223 */ /* 0x000fe20000000006 */
[----:B------:R-:W-:Y:S01]  /*8d60*/  FMUL R7, R47, R7 ;  /* 0x000000072f077220 */ /* 0x000fe20000400000 */
[----:B------:R-:W-:Y:S01]  /*8d70*/  LOP3.LUT R65, R69, 0xffff0000, RZ, 0xc0, !PT ;  /* 0xffff000045417812 */ /* 0x000fe200078ec0ff */
[----:B------:R-:W-:Y:S01]  /*8d80*/  FMUL R8, R47, R8 ;  /* 0x000000082f087220 */ /* 0x000fe20000400000 */
[----:B------:R-:W-:Y:S01]  /*8d90*/  F2FP.BF16.F32.PACK_AB R4, R5, R4 ;  /* 0x000000040504723e */ /* 0x000fe200000010ff */
[----:B------:R-:W-:Y:S01]  /*8da0*/  FFMA R7, R49, R48, R7 ;  /* 0x0000003031077223 */ /* 0x000fe20000000007 */
[----:B------:R-:W-:Y:S01]  /*8db0*/  FMUL R9, R47, R9 ;  /* 0x000000092f097220 */ /* 0x000fe20000400000 */
[----:B------:R-:W-:Y:S01]  /*8dc0*/  FFMA R8, R49, R50, R8 ;  /* 0x0000003231087223 */ /* 0x000fe20000000008 */
[C---:B------:R-:W-:Y:S01]  /*8dd0*/  SHF.L.U32 R66, R70.reuse, 0x10, RZ ;  /* 0x0000001046427819 */ /* 0x040fe200000006ff */
[----:B------:R-:W-:Y:S01]  /*8de0*/  FMUL R0, R47, R10 ;  /* 0x0000000a2f007220 */ /* 0x000fe20000400000 */
[----:B------:R-:W-:Y:S01]  /*8df0*/  F2FP.BF16.F32.PACK_AB R5, R7, R6 ;  /* 0x000000060705723e */ /* 0x000fe200000010ff */
[----:B------:R-:W-:Y:S01]  /*8e00*/  FFMA R9, R49, R51, R9 ;  /* 0x0000003331097223 */ /* 0x000fe20000000009 */
[----:B------:R-:W-:Y:S01]  /*8e10*/  FMUL R2, R47, R11 ;  /* 0x0000000b2f027220 */ /* 0x000fe20000400000 */
[----:B------:R-:W-:Y:S01]  /*8e20*/  FFMA R0, R49, R52, R0 ;  /* 0x0000003431007223 */ /* 0x000fe20000000000 */
[----:B------:R-:W-:Y:S01]  /*8e30*/  LOP3.LUT R67, R70, 0xffff0000, RZ, 0xc0, !PT ;  /* 0xffff000046437812 */ /* 0x000fe200078ec0ff */
[----:B------:R-:W-:Y:S01]  /*8e40*/  FMUL R3, R47, R12 ;  /* 0x0000000c2f037220 */ /* 0x000fe20000400000 */
[----:B------:R-:W-:Y:S01]  /*8e50*/  F2FP.BF16.F32.PACK_AB R6, R9, R8 ;  /* 0x000000080906723e */ /* 0x000fe200000010ff */
[----:B------:R-:W-:Y:S01]  /*8e60*/  FFMA R2, R49, R53, R2 ;  /* 0x0000003531027223 */ /* 0x000fe20000000002 */
[----:B------:R-:W-:Y:S01]  /*8e70*/  FMUL R10, R47, R13 ;  /* 0x0000000d2f0a7220 */ /* 0x000fe20000400000 */
[----:B------:R-:W-:Y:S01]  /*8e80*/  FFMA R3, R49, R54, R3 ;  /* 0x0000003631037223 */ /* 0x000fe20000000003 */
[----:B------:R-:W-:Y:S01]  /*8e90*/  SHF.L.U32 R68, R71, 0x10, RZ ;  /* 0x0000001047447819 */ /* 0x000fe200000006ff */
[----:B------:R-:W-:Y:S01]  /*8ea0*/  FMUL R11, R47, R14 ;  /* 0x0000000e2f0b7220 */ /* 0x000fe20000400000 */
[----:B------:R-:W-:Y:S01]  /*8eb0*/  F2FP.BF16.F32.PACK_AB R7, R2, R0 ;  /* 0x000000000207723e */ /* 0x000fe200000010ff */
[----:B------:R-:W-:Y:S01]  /*8ec0*/  FFMA R10, R49, R55, R10 ;  /* 0x00000037310a7223 */ /* 0x000fe2000000000a */
[C---:B------:R-:W-:Y:S01]  /*8ed0*/  FMUL R15, R47.reuse, R15 ;  /* 0x0000000f2f0f7220 */ /* 0x040fe20000400000 */
[C---:B------:R-:W-:Y:S01]  /*8ee0*/  FMUL R12, R47.reuse, R16 ;  /* 0x000000102f0c7220 */ /* 0x040fe20000400000 */
[----:B------:R-:W-:Y:S01]  /*8ef0*/  FMUL R13, R47, R17 ;  /* 0x000000112f0d7220 */ /* 0x000fe20000400000 */
[----:B------:R1:W-:Y:S01]  /*8f00*/  STS.128 [R100+0x6000], R4 ;  /* 0x0060000464007388 */ /* 0x0003e20000000c00 */
[----:B------:R-:W-:Y:S01]  /*8f10*/  LOP3.LUT R69, R71, 0xffff0000, RZ, 0xc0, !PT ;  /* 0xffff000047457812 */ /* 0x000fe200078ec0ff */
[C---:B------:R-:W-:Y:S01]  /*8f20*/  FFMA R11, R49.reuse, R56, R11 ;  /* 0x00000038310b7223 */ /* 0x040fe2000000000b */
[----:B------:R-:W-:Y:S01]  /*8f30*/  SHF.L.U32 R70, R76, 0x10, RZ ;  /* 0x000000104c467819 */ /* 0x000fe200000006ff */
[C---:B------:R-:W-:Y:S01]  /*8f40*/  FFMA R15, R49.reuse, R57, R15 ;  /* 0x00000039310f7223 */ /* 0x040fe2000000000f */
[----:B------:R-:W-:Y:S01]  /*8f50*/  F2FP.BF16.F32.PACK_AB R8, R10, R3 ;  /* 0x000000030a08723e */ /* 0x000fe200000010ff */
[C---:B------:R-:W-:Y:S01]  /*8f60*/  FFMA R12, R49.reuse, R58, R12 ;  /* 0x0000003a310c7223 */ /* 0x040fe2000000000c */
[----:B------:R-:W-:Y:S01]  /*8f70*/  FFMA R13, R49, R59, R13 ;  /* 0x0000003b310d7223 */ /* 0x000fe2000000000d */
[C---:B------:R-:W-:Y:S01]  /*8f80*/  FMUL R14, R47.reuse, R18 ;  /* 0x000000122f0e7220 */ /* 0x040fe20000400000 */
[C---:B------:R-:W-:Y:S01]  /*8f90*/  FMUL R19, R47.reuse, R19 ;  /* 0x000000132f137220 */ /* 0x040fe20000400000 */
[C---:B------:R-:W-:Y:S01]  /*8fa0*/  FMUL R16, R47.reuse, R20 ;  /* 0x000000142f107220 */ /* 0x040fe20000400000 */
[----:B------:R-:W-:Y:S01]  /*8fb0*/  FMUL R17, R47, R21 ;  /* 0x000000152f117220 */ /* 0x000fe20000400000 */
[----:B------:R-:W-:Y:S01]  /*8fc0*/  FFMA R14, R49, R60, R14 ;  /* 0x0000003c310e7223 */ /* 0x000fe2000000000e */
        /* <DEDUP_REMOVED lines=9> */
[----:B------:R-:W-:Y:S01]  /*9060*/  F2FP.BF16.F32.PACK_AB R9, R15, R11 ;  /* 0x0000000b0f09723e */ /* 0x000fe200000010ff */
[----:B------:R-:W-:Y:S01]  /*9070*/  FFMA R23, R49, R65, R23 ;  /* 0x0000004131177223 */ /* 0x000fe20000000017 */
[----:B------:R-:W-:Y:S01]  /*9080*/  FMUL R27, R47, R27 ;  /* 0x0000001b2f1b7220 */ /* 0x000fe20000400000 */
[----:B------:R-:W-:Y:S01]  /*9090*/  F2FP.BF16.F32.PACK_AB R10, R13, R12 ;  /* 0x0000000c0d0a723e */ /* 0x000fe200000010ff */
[----:B------:R-:W-:Y:S01]  /*90a0*/  FFMA R20, R49, R66, R20 ;  /* 0x0000004231147223 */ /* 0x000fe20000000014 */
[----:B------:R-:W-:Y:S01]  /*90b0*/  F2FP.BF16.F32.PACK_AB R11, R19, R14 ;  /* 0x0000000e130b723e */ /* 0x000fe200000010ff */
[----:B------:R-:W-:Y:S01]  /*90c0*/  FMUL R24, R47, R28 ;  /* 0x0000001c2f187220 */ /* 0x000fe20000400000 */
[----:B------:R-:W-:Y:S01]  /*90d0*/  LOP3.LUT R71, R76, 0xffff0000, RZ, 0xc0, !PT ;  /* 0xffff00004c477812 */ /* 0x000fe200078ec0ff */
[----:B------:R-:W-:Y:S01]  /*90e0*/  FFMA R21, R49, R67, R21 ;  /* 0x0000004331157223 */ /* 0x000fe20000000015 */
[----:B------:R-:W-:Y:S01]  /*90f0*/  SHF.L.U32 R72, R77, 0x10, RZ ;  /* 0x000000104d487819 */ /* 0x000fe200000006ff */
[----:B------:R1:W-:Y:S01]  /*9100*/  STS.128 [R99+0x6010], R8 ;  /* 0x0060100863007388 */ /* 0x0003e20000000c00 */
[----:B------:R-:W-:Y:S01]  /*9110*/  FMUL R25, R47, R29 ;  /* 0x0000001d2f197220 */ /* 0x000fe20000400000 */
[----:B------:R-:W-:Y:S01]  /*9120*/  FFMA R22, R49, R68, R22 ;  /* 0x0000004431167223 */ /* 0x000fe20000000016 */
[----:B------:R-:W-:Y:S01]  /*9130*/  LOP3.LUT R73, R77, 0xffff0000, RZ, 0xc0, !PT ;  /* 0xffff00004d497812 */ /* 0x000fe200078ec0ff */
[----:B------:R-:W-:Y:S01]  /*9140*/  FMUL R26, R47, R30 ;  /* 0x0000001e2f1a7220 */ /* 0x000fe20000400000 */
[----:B------:R-:W-:Y:S01]  /*9150*/  FFMA R27, R49, R69, R27 ;  /* 0x00000045311b7223 */ /* 0x000fe2000000001b */
[C---:B------:R-:W-:Y:S01]  /*9160*/  SHF.L.U32 R74, R78.reuse, 0x10, RZ ;  /* 0x000000104e4a7819 */ /* 0x040fe200000006ff */
[----:B------:R-:W-:Y:S01]  /*9170*/  FMUL R31, R47, R31 ;  /* 0x0000001f2f1f7220 */ /* 0x000fe20000400000 */
[----:B------:R-:W-:Y:S01]  /*9180*/  FFMA R24, R49, R70, R24 ;  /* 0x0000004631187223 */ /* 0x000fe20000000018 */
[----:B------:R-:W-:Y:S01]  /*9190*/  LOP3.LUT R75, R78, 0xffff0000, RZ, 0xc0, !PT ;  /* 0xffff00004e4b7812 */ /* 0x000fe200078ec0ff */
[----:B------:R-:W-:Y:S01]  /*91a0*/  FMUL R28, R47, R32 ;  /* 0x000000202f1c7220 */ /* 0x000fe20000400000 */
[----:B------:R-:W-:Y:S01]  /*91b0*/  FFMA R25, R49, R71, R25 ;  /* 0x0000004731197223 */ /* 0x000fe20000000019 */
[----:B------:R-:W-:Y:S01]  /*91c0*/  SHF.L.U32 R76, R79, 0x10, RZ ;  /* 0x000000104f4c7819 */ /* 0x000fe200000006ff */
[----:B------:R-:W-:Y:S01]  /*91d0*/  FMUL R29, R47, R33 ;  /* 0x000000212f1d7220 */ /* 0x000fe20000400000 */
[----:B------:R-:W-:Y:S01]  /*91e0*/  F2FP.BF16.F32.PACK_AB R16, R17, R16 ;  /* 0x000000101110723e */ /* 0x000fe200000010ff */
[----:B------:R-:W-:Y:S01]  /*91f0*/  FFMA R26, R49, R72, R26 ;  /* 0x00000048311a7223 */ /* 0x000fe2000000001a */
[----:B------:R-:W-:Y:S01]  /*9200*/  LOP3.LUT R77, R79, 0xffff0000, RZ, 0xc0, !PT ;  /* 0xffff00004f4d7812 */ /* 0x000fe200078ec0ff */
        /* <DEDUP_REMOVED lines=33> */
.L_x_140:
[----:B------:R-:W-:Y:S05]  /*9420*/  BSYNC.RECONVERGENT B0 ;  /* 0x0000000000007941 */ /* 0x000fea0003800200 */
.L_x_139:
[----:B------:R-:W-:Y:S01]  /*9430*/  BAR.SYNC.DEFER_BLOCKING 0x1, 0x80 ;  /* 0x0042000000007b1d */ /* 0x000fe20000010000 */
[----:B------:R-:W-:Y:S01]  /*9440*/  UISETP.NE.AND UP0, UPT, UR50, -0x4, UPT ;  /* 0xfffffffc3200788c */ /* 0x000fe2000bf05270 */
[----:B------:R-:W-:Y:S08]  /*9450*/  IADD3 R45, PT, PT, R45, 0x1, RZ ;  /* 0x000000012d2d7810 */ /* 0x000ff00007ffe0ff */
[----:B------:R-:W-:Y:S05]  /*9460*/  BRA.U !UP0, `(.L_x_141) ;  /* 0x0000000108287547 */ /* 0x000fea000b800000 */
[----:B------:R-:W-:Y:S01]  /*9470*/  ISETP.NE.AND P0, PT, R107, RZ, PT ;  /* 0x000000ff6b00720c */ /* 0x000fe20003f05270 */
[----:B------:R-:W-:Y:S01]  /*9480*/  IMAD.U32 R2, RZ, RZ, UR51 ;  /* 0x00000033ff027e24 */ /* 0x000fe2000f8e00ff */
[----:B------:R-:W-:Y:S01]  /*9490*/  UIADD3 UR51, UPT, UPT, UR51, 0x1, URZ ;  /* 0x0000000133337890 */ /* 0x000fe2000fffe0ff */
[----:B------:R-:W-:Y:S03]  /*94a0*/  IMAD.U32 R0, RZ, RZ, UR37 ;  /* 0x00000025ff007e24 */ /* 0x000fe6000f8e00ff */
[----:B------:R-:W-:Y:S04]  /*94b0*/  UISETP.NE.AND UP0, UPT, UR51, 0x4, UPT ;  /* 0x000000043300788c */ /* 0x000fe8000bf05270 */
[----:B------:R-:W-:Y:S03]  /*94c0*/  USEL UR51, UR51, URZ, UP0 ;  /* 0x000000ff33337287 */ /* 0x000fe60008000000 */
[----:B------:R-:W-:Y:S05]  /*94d0*/  @P0 LEA R2, R2, UR49, 0x3 ;  /* 0x0000003102020c11 */ /* 0x000fea000f8e18ff */
[----:B------:R-:W-:Y:S05]  /*94e0*/  @P0 VIADD R2, R2, 0xc0 ;  /* 0x000000c002020836 */ /* 0x000fea0000000000 */
[----:B------:R-:W-:Y:S04]  /*94f0*/  @P0 PRMT R0, R0, 0x654, R2 ;  /* 0x0000065400000816 */ /* 0x000fe80000000002 */
[----:B------:R2:W-:Y:S03]  /*9500*/  @P0 SYNCS.ARRIVE.TRANS64.RED.A1T0 RZ, [R0+URZ], RZ ;  /* 0x000000ff00ff09a7 */ /* 0x0005e600081004ff */
.L_x_141:
[----:B------:R-:W-:Y:S01]  /*9510*/  ISETP.NE.AND P2, PT, R103, RZ, PT ;  /* 0x000000ff6700720c */ /* 0x000fe20003f45270 */
[----:B------:R-:W-:Y:S01]  /*9520*/  IMAD.IADD R2, R43, 0x1, R86 ;  /* 0x000000012b027824 */ /* 0x000fe200078e0256 */
[----:B------:R-:W-:Y:S01]  /*9530*/  ISETP.NE.AND P0, PT, R105, 0x2, PT ;  /* 0x000000026900780c */ /* 0x000fe20003f05270 */
[----:B--2---:R-:W-:Y:S01]  /*9540*/  IMAD.IADD R0, R44, 0x1, R87 ;  /* 0x000000012c007824 */ /* 0x004fe200078e0257 */
[----:B------:R-:W-:Y:S01]  /*9550*/  ISETP.NE.AND P1, PT, R45, 0x2, PT ;  /* 0x000000022d00780c */ /* 0x000fe20003f25270 */
[----:B------:R-:W-:Y:S01]  /*9560*/  UIADD3 UR50, UPT, UPT, UR50, 0x4, URZ ;  /* 0x0000000432327890 */ /* 0x000fe2000fffe0ff */
[----:B------:R-:W-:Y:S02]  /*9570*/  R2UR UR12, R2 ;  /* 0x00000000020c72ca */ /* 0x000fe400000e0000 */
[----:B------:R-:W-:Y:S02]  /*9580*/  R2UR UR20, R0 ;  /* 0x00000000001472ca */ /* 0x000fe400000e0000 */
[----:B------:R-:W-:Y:S02]  /*9590*/  SEL R2, RZ, 0x1, P0 ;  /* 0x00000001ff027807 */ /* 0x000fe40000000000 */
[----:B------:R-:W-:Y:S02]  /*95a0*/  SEL R0, RZ, 0x1, P1 ;  /* 0x00000001ff007807 */ /* 0x000fe40000800000 */
[----:B------:R-:W-:Y:S02]  /*95b0*/  @P2 R2UR UR36, R94 ;  /* 0x000000005e2422ca */ /* 0x000fe400000e0000 */
[----:B------:R-:W-:Y:S02]  /*95c0*/  LOP3.LUT R95, R95, R2, RZ, 0x3c, !PT ;  /* 0x000000025f5f7212 */ /* 0x000fe400078e3cff */
[----:B------:R-:W-:Y:S02]  /*95d0*/  LOP3.LUT R96, R96, R0, RZ, 0x3c, !PT ;  /* 0x0000000060607212 */ /* 0x000fe400078e3cff */
[----:B------:R-:W-:Y:S02]  /*95e0*/  SEL R105, R105, RZ, P0 ;  /* 0x000000ff69697207 */ /* 0x000fe40000000000 */
[----:B------:R-:W-:Y:S01]  /*95f0*/  SEL R45, R45, RZ, P1 ;  /* 0x000000ff2d2d7207 */ /* 0x000fe20000800000 */
[----:B------:R-:W-:Y:S06]  /*9600*/  @P2 BRA `(.L_x_142) ;  /* 0xffffffc000502947 */ /* 0x000fec000383ffff */
[----:B------:R-:W-:-:S09]  /*9610*/  UISETP.NE.AND UP0, UPT, UR48, URZ, UPT ;  /* 0x000000ff3000728c */ /* 0x000fd2000bf05270 */
[----:B------:R-:W-:Y:S05]  /*9620*/  BRA.U !UP0, `(.L_x_143) ;  /* 0x0000000108487547 */ /* 0x000fea000b800000 */
[----:B------:R-:W2:Y:S02]  /*9630*/  LDCU.64 UR4, c[0x0][0xc90] ;  /* 0x00019200ff0477ac */ /* 0x000ea40008000a00 */
[----:B--2---:R-:W-:-:S04]  /*9640*/  UISETP.NE.U32.AND UP0, UPT, UR4, URZ, UPT ;  /* 0x000000ff0400728c */ /* 0x004fc8000bf05070 */
[----:B------:R-:W-:-:S09]  /*9650*/  UISETP.NE.AND.EX UP0, UPT, UR5, URZ, UPT, UP0 ;  /* 0x000000ff0500728c */ /* 0x000fd2000bf05300 */
[----:B------:R-:W-:Y:S05]  /*9660*/  BRA.U UP0, `(.L_x_144) ;  /* 0x00000001000c7547 */ /* 0x000fea000b800000 */
[----:B------:R-:W-:-:S13]  /*9670*/  FSETP.NEU.AND P0, PT, R49, RZ, PT ;  /* 0x000000ff3100720b */ /* 0x000fda0003f0d000 */
[----:B------:R-:W-:Y:S05]  /*9680*/  @!P0 EXIT ;  /* 0x000000000000894d */ /* 0x000fea0003800000 */
[----:B------:R-:W-:Y:S05]  /*9690*/  BRA `(.L_x_143) ;  /* 0x00000000002c7947 */ /* 0x000fea0003800000 */
.L_x_144:
[----:B------:R-:W-:Y:S01]  /*96a0*/  ISETP.NE.AND P0, PT, R104, RZ, PT ;  /* 0x000000ff6800720c */ /* 0x000fe20003f05270 */
[----:B------:R-:W-:-:S12]  /*96b0*/  BSSY.RECONVERGENT B0, `(.L_x_143) ;  /* 0x0000009000007945 */ /* 0x000fd80003800200 */
[----:B------:R-:W-:Y:S05]  /*96c0*/  @P0 BRA `(.L_x_145) ;  /* 0x0000000000140947 */ /* 0x000fea0003800000 */
[----:B------:R-:W2:Y:S02]  /*96d0*/  LDCU.64 UR4, c[0x0][0xc88] ;  /* 0x00019100ff0477ac */ /* 0x000ea40008000a00 */
[----:B--2---:R-:W-:-:S04]  /*96e0*/  ISETP.NE.U32.AND P0, PT, RZ, UR4, PT ;  /* 0x00000004ff007c0c */ /* 0x004fc8000bf05070 */
[----:B------:R-:W-:-:S13]  /*96f0*/  ISETP.NE.AND.EX P0, PT, RZ, UR5, PT, P0 ;  /* 0x00000005ff007c0c */ /* 0x000fda000bf05300 */
[----:B------:R-:W-:Y:S05]  /*9700*/  @!P0 EXIT ;  /* 0x000000000000894d */ /* 0x000fea0003800000 */
[----:B------:R-:W-:Y:S05]  /*9710*/  BRA `(.L_x_146) ;  /* 0x0000000000087947 */ /* 0x000fea0003800000 */
.L_x_145:
[----:B------:R-:W-:-:S13]  /*9720*/  FSETP.NEU.AND P0, PT, R49, RZ, PT ;  /* 0x000000ff3100720b */ /* 0x000fda0003f0d000 */
[----:B------:R-:W-:Y:S05]  /*9730*/  @!P0 EXIT ;  /* 0x000000000000894d */ /* 0x000fea0003800000 */
.L_x_146:
[----:B------:R-:W-:Y:S05]  /*9740*/  BSYNC.RECONVERGENT B0 ;  /* 0x0000000000007941 */ /* 0x000fea0003800200 */
.L_x_143:
[----:B------:R-:W-:Y:S01]  /*9750*/  ULEA UR4, UR51, UR49, 0x3 ;  /* 0x0000003133047291 */ /* 0x000fe2000f8e18ff */
[----:B------:R-:W-:-:S04]  /*9760*/  DEPBAR.LE SB0, 0x0 ;  /* 0x000080000000791a */ /* 0x000fc80000000000 */
[----:B------:R-:W-:-:S04]  /*9770*/  UIADD3 UR4, UPT, UPT, UR4, 0xc0, URZ ;  /* 0x000000c004047890 */ /* 0x000fc8000fffe0ff */
[----:B------:R-:W-:-:S09]  /*9780*/  UPRMT UR4, UR37, 0x654, UR4 ;  /* 0x0000065425047896 */ /* 0x000fd20008000004 */
[----:B------:R-:W-:Y:S01]  /*9790*/  SYNCS.ARRIVE.TRANS64.RED.A1T0 RZ, [UR4], RZ ;  /* 0x000000ffffff79a7 */ /* 0x000fe20008100404 */
[----:B------:R-:W-:Y:S05]  /*97a0*/  EXIT ;  /* 0x000000000000794d */ /* 0x000fea0003800000 */
.L_x_25:
[----:B--2---:R2:W3:Y:S02]  /*97b0*/  SYNCS.PHASECHK.TRANS64.TRYWAIT P0, [R2+URZ+0x140], R3 ;  /* 0x00014003020075a7 */ /* 0x0044e400080011ff */
[----:B---3--:R-:W-:Y:S05]  /*97c0*/  @!P0 NANOSLEEP.SYNCS 0x989680 ;  /* 0x009896800000895d */ /* 0x008fea0003900000 */
[----:B------:R-:W3:Y:S02]  /*97d0*/  @!P0 SYNCS.PHASECHK.TRANS64 P0, [R2+URZ+0x140], R3 ;  /* 0x00014003020085a7 */ /* 0x000ee400080010ff */
[----:B---3--:R-:W-:Y:S05]  /*97e0*/  @!P0 BRA `(.L_x_25) ;  /* 0xfffffffc00f08947 */ /* 0x008fea000383ffff */
[----:B------:R-:W-:Y:S05]  /*97f0*/  BRA `(.L_x_147) ;  /* 0xffffff8000887947 */ /* 0x000fea000383ffff */
.L_x_28:
[----:B-1----:R-:W-:-:S07]  /*9800*/  MOV R2, UR33 ;  /* 0x0000002100027c02 */ /* 0x002fce0008000f00 */
.L_x_148:
[----:B-1----:R1:W2:Y:S02]  /*9810*/  SYNCS.PHASECHK.TRANS64.TRYWAIT P0, [R2+URZ+0x50], R4 ;  /* 0x00005004020075a7 */ /* 0x0022a400080011ff */
[----:B--2---:R-:W-:Y:S05]  /*9820*/  @!P0 NANOSLEEP.SYNCS 0x989680 ;  /* 0x009896800000895d */ /* 0x004fea0003900000 */
[----:B------:R-:W2:Y:S02]  /*9830*/  @!P0 SYNCS.PHASECHK.TRANS64 P0, [R2+URZ+0x50], R4 ;  /* 0x00005004020085a7 */ /* 0x000ea400080010ff */
[----:B--2---:R-:W-:Y:S05]  /*9840*/  @!P0 BRA `(.L_x_148) ;  /* 0xfffffffc00f08947 */ /* 0x004fea000383ffff */
[----:B------:R-:W-:Y:S05]  /*9850*/  BRA `(.L_x_27) ;  /* 0xffffff8000d47947 */ /* 0x000fea000383ffff */
.L_x_37:
[----:B------:R-:W-:-:S07]  /*9860*/  MOV R2, UR33 ;  /* 0x0000002100027c02 */ /* 0x000fce0008000f00 */
.L_x_149:
[----:B-1----:R1:W2:Y:S02]  /*9870*/  SYNCS.PHASECHK.TRANS64.TRYWAIT P0, [R2+URZ+0x50], R4 ;  /* 0x00005004020075a7 */ /* 0x0022a400080011ff */
[----:B--2---:R-:W-:Y:S05]  /*9880*/  @!P0 NANOSLEEP.SYNCS 0x989680 ;  /* 0x009896800000895d */ /* 0x004fea0003900000 */
[----:B------:R-:W2:Y:S02]  /*9890*/  @!P0 SYNCS.PHASECHK.TRANS64 P0, [R2+URZ+0x50], R4 ;  /* 0x00005004020085a7 */ /* 0x000ea400080010ff */
[----:B--2---:R-:W-:Y:S05]  /*98a0*/  @!P0 BRA `(.L_x_149) ;  /* 0xfffffffc00f08947 */ /* 0x004fea000383ffff */
[----:B------:R-:W-:Y:S05]  /*98b0*/  BRA `(.L_x_36) ;  /* 0xffffff8400e87947 */ /* 0x000fea000383ffff */
.L_x_44:
[----:B-1----:R1:W2:Y:S02]  /*98c0*/  SYNCS.PHASECHK.TRANS64.TRYWAIT P0, [R2+URZ+0xf0], R3 ;  /* 0x0000f003020075a7 */ /* 0x0022a400080011ff */
[----:B--2---:R-:W-:Y:S05]  /*98d0*/  @!P0 NANOSLEEP.SYNCS 0x989680 ;  /* 0x009896800000895d */ /* 0x004fea0003900000 */
[----:B------:R-:W2:Y:S02]  /*98e0*/  @!P0 SYNCS.PHASECHK.TRANS64 P0, [R2+URZ+0xf0], R3 ;  /* 0x0000f003020085a7 */ /* 0x000ea400080010ff */
[----:B--2---:R-:W-:Y:S05]  /*98f0*/  @!P0 BRA `(.L_x_44) ;  /* 0xfffffffc00f08947 */ /* 0x004fea000383ffff */
[----:B------:R-:W-:Y:S05]  /*9900*/  BRA `(.L_x_150) ;  /* 0xffffff8800dc7947 */ /* 0x000fea000383ffff */
.L_x_48:
[----:B----4-:R-:W-:-:S07]  /*9910*/  MOV R0, UR4 ;  /* 0x0000000400007c02 */ /* 0x010fce0008000f00 */
.L_x_151:
[----:B-1----:R1:W2:Y:S02]  /*9920*/  SYNCS.PHASECHK.TRANS64.TRYWAIT P0, [R0+URZ], R2 ;  /* 0x00000002000075a7 */ /* 0x0022a400080011ff */
[----:B--2---:R-:W-:Y:S05]  /*9930*/  @!P0 NANOSLEEP.SYNCS 0x989680 ;  /* 0x009896800000895d */ /* 0x004fea0003900000 */
[----:B------:R-:W2:Y:S02]  /*9940*/  @!P0 SYNCS.PHASECHK.TRANS64 P0, [R0+URZ], R2 ;  /* 0x00000002000085a7 */ /* 0x000ea400080010ff */
[----:B--2---:R-:W-:Y:S05]  /*9950*/  @!P0 BRA `(.L_x_151) ;  /* 0xfffffffc00f08947 */ /* 0x004fea000383ffff */
[----:B------:R-:W-:Y:S05]  /*9960*/  BRA `(.L_x_152) ;  /* 0xffffff9000547947 */ /* 0x000fea000383ffff */
.L_x_49:
[----:B----4-:R-:W-:-:S07]  /*9970*/  MOV R0, UR4 ;  /* 0x0000000400007c02 */ /* 0x010fce0008000f00 */
.L_x_153:
[----:B-1----:R1:W2:Y:S02]  /*9980*/  SYNCS.PHASECHK.TRANS64.TRYWAIT P0, [R0+URZ], R3 ;  /* 0x00000003000075a7 */ /* 0x0022a400080011ff */
[----:B--2---:R-:W-:Y:S05]  /*9990*/  @!P0 NANOSLEEP.SYNCS 0x989680 ;  /* 0x009896800000895d */ /* 0x004fea0003900000 */
[----:B------:R-:W2:Y:S02]  /*99a0*/  @!P0 SYNCS.PHASECHK.TRANS64 P0, [R0+URZ], R3 ;  /* 0x00000003000085a7 */ /* 0x000ea400080010ff */
[----:B--2---:R-:W-:Y:S05]  /*99b0*/  @!P0 BRA `(.L_x_153) ;  /* 0xfffffffc00f08947 */ /* 0x004fea000383ffff */
[----:B------:R-:W-:Y:S05]  /*99c0*/  BRA `(.L_x_154) ;  /* 0xffffff9000607947 */ /* 0x000fea000383ffff */
.L_x_50:
[----:B----4-:R-:W-:-:S07]  /*99d0*/  MOV R0, UR4 ;  /* 0x0000000400007c02 */ /* 0x010fce0008000f00 */
.L_x_155:
[----:B-1----:R1:W2:Y:S02]  /*99e0*/  SYNCS.PHASECHK.TRANS64.TRYWAIT P0, [R0+URZ], R3 ;  /* 0x00000003000075a7 */ /* 0x0022a400080011ff */
[----:B--2---:R-:W-:Y:S05]  /*99f0*/  @!P0 NANOSLEEP.SYNCS 0x989680 ;  /* 0x009896800000895d */ /* 0x004fea0003900000 */
[----:B------:R-:W2:Y:S02]  /*9a00*/  @!P0 SYNCS.PHASECHK.TRANS64 P0, [R0+URZ], R3 ;  /* 0x00000003000085a7 */ /* 0x000ea400080010ff */
[----:B--2---:R-:W-:Y:S05]  /*9a10*/  @!P0 BRA `(.L_x_155) ;  /* 0xfffffffc00f08947 */ /* 0x004fea000383ffff */
[----:B------:R-:W-:Y:S05]  /*9a20*/  BRA `(.L_x_156) ;  /* 0xffffff90006c7947 */ /* 0x000fea000383ffff */
.L_x_51:
[----:B----4-:R-:W-:-:S07]  /*9a30*/  MOV R0, UR4 ;  /* 0x0000000400007c02 */ /* 0x010fce0008000f00 */
.L_x_157:
[----:B-1----:R1:W2:Y:S02]  /*9a40*/  SYNCS.PHASECHK.TRANS64.TRYWAIT P0, [R0+URZ], R3 ;  /* 0x00000003000075a7 */ /* 0x0022a400080011ff */
[----:B--2---:R-:W-:Y:S05]  /*9a50*/  @!P0 NANOSLEEP.SYNCS 0x989680 ;  /* 0x009896800000895d */ /* 0x004fea0003900000 */
[----:B------:R-:W2:Y:S02]  /*9a60*/  @!P0 SYNCS.PHASECHK.TRANS64 P0, [R0+URZ], R3 ;  /* 0x00000003000085a7 */ /* 0x000ea400080010ff */
[----:B--2---:R-:W-:Y:S05]  /*9a70*/  @!P0 BRA `(.L_x_157) ;  /* 0xfffffffc00f08947 */ /* 0x004fea000383ffff */
[----:B------:R-:W-:Y:S05]  /*9a80*/  BRA `(.L_x_158) ;  /* 0xffffff9000787947 */ /* 0x000fea000383ffff */
.L_x_52:
[----:B----4-:R-:W-:-:S07]  /*9a90*/  MOV R0, UR4 ;  /* 0x0000000400007c02 */ /* 0x010fce0008000f00 */
.L_x_159:
[----:B-1----:R1:W2:Y:S02]  /*9aa0*/  SYNCS.PHASECHK.TRANS64.TRYWAIT P0, [R0+URZ], R3 ;  /* 0x00000003000075a7 */ /* 0x0022a400080011ff */
[----:B--2---:R-:W-:Y:S05]  /*9ab0*/  @!P0 NANOSLEEP.SYNCS 0x989680 ;  /* 0x009896800000895d */ /* 0x004fea0003900000 */
[----:B------:R-:W2:Y:S02]  /*9ac0*/  @!P0 SYNCS.PHASECHK.TRANS64 P0, [R0+URZ], R3 ;  /* 0x00000003000085a7 */ /* 0x000ea400080010ff */
[----:B--2---:R-:W-:Y:S05]  /*9ad0*/  @!P0 BRA `(.L_x_159) ;  /* 0xfffffffc00f08947 */ /* 0x004fea000383ffff */
[----:B------:R-:W-:Y:S05]  /*9ae0*/  BRA `(.L_x_160) ;  /* 0xffffff9000847947 */ /* 0x000fea000383ffff */
.L_x_53:
[----:B----4-:R-:W-:-:S07]  /*9af0*/  MOV R0, UR4 ;  /* 0x0000000400007c02 */ /* 0x010fce0008000f00 */
.L_x_161:
[----:B-1----:R1:W2:Y:S02]  /*9b00*/  SYNCS.PHASECHK.TRANS64.TRYWAIT P0, [R0+URZ], R3 ;  /* 0x00000003000075a7 */ /* 0x0022a400080011ff */
[----:B--2---:R-:W-:Y:S05]  /*9b10*/  @!P0 NANOSLEEP.SYNCS 0x989680 ;  /* 0x009896800000895d */ /* 0x004fea0003900000 */
[----:B------:R-:W2:Y:S02]  /*9b20*/  @!P0 SYNCS.PHASECHK.TRANS64 P0, [R0+URZ], R3 ;  /* 0x00000003000085a7 */ /* 0x000ea400080010ff */
[----:B--2---:R-:W-:Y:S05]  /*9b30*/  @!P0 BRA `(.L_x_161) ;  /* 0xfffffffc00f08947 */ /* 0x004fea000383ffff */
[----:B------:R-:W-:Y:S05]  /*9b40*/  BRA `(.L_x_162) ;  /* 0xffffff9000907947 */ /* 0x000fea000383ffff */
.L_x_54:
[----:B----4-:R-:W-:-:S07]  /*9b50*/  MOV R0, UR4 ;  /* 0x0000000400007c02 */ /* 0x010fce0008000f00 */
.L_x_163:
[----:B-1----:R1:W2:Y:S02]  /*9b60*/  SYNCS.PHASECHK.TRANS64.TRYWAIT P0, [R0+URZ], R3 ;  /* 0x00000003000075a7 */ /* 0x0022a400080011ff */
[----:B--2---:R-:W-:Y:S05]  /*9b70*/  @!P0 NANOSLEEP.SYNCS 0x989680 ;  /* 0x009896800000895d */ /* 0x004fea0003900000 */
[----:B------:R-:W2:Y:S02]  /*9b80*/  @!P0 SYNCS.PHASECHK.TRANS64 P0, [R0+URZ], R3 ;  /* 0x00000003000085a7 */ /* 0x000ea400080010ff */
[----:B--2---:R-:W-:Y:S05]  /*9b90*/  @!P0 BRA `(.L_x_163) ;  /* 0xfffffffc00f08947 */ /* 0x004fea000383ffff */
[----:B------:R-:W-:Y:S05]  /*9ba0*/  BRA `(.L_x_164) ;  /* 0xffffff90009c7947 */ /* 0x000fea000383ffff */
.L_x_55:
[----:B----4-:R-:W-:-:S07]  /*9bb0*/  MOV R0, UR4 ;  /* 0x0000000400007c02 */ /* 0x010fce0008000f00 */
.L_x_165:
[----:B-1----:R1:W2:Y:S02]  /*9bc0*/  SYNCS.PHASECHK.TRANS64.TRYWAIT P0, [R0+URZ], R3 ;  /* 0x00000003000075a7 */ /* 0x0022a400080011ff */
[----:B--2---:R-:W-:Y:S05]  /*9bd0*/  @!P0 NANOSLEEP.SYNCS 0x989680 ;  /* 0x009896800000895d */ /* 0x004fea0003900000 */
[----:B------:R-:W2:Y:S02]  /*9be0*/  @!P0 SYNCS.PHASECHK.TRANS64 P0, [R0+URZ], R3 ;  /* 0x00000003000085a7 */ /* 0x000ea400080010ff */
[----:B--2---:R-:W-:Y:S05]  /*9bf0*/  @!P0 BRA `(.L_x_165) ;  /* 0xfffffffc00f08947 */ /* 0x004fea000383ffff */
[----:B------:R-:W-:Y:S05]  /*9c00*/  BRA `(.L_x_166) ;  /* 0xffffff9000a87947 */ /* 0x000fea000383ffff */
.L_x_56:
[----:B----4-:R-:W-:-:S07]  /*9c10*/  MOV R0, UR4 ;  /* 0x0000000400007c02 */ /* 0x010fce0008000f00 */
.L_x_167:
[----:B-1----:R1:W2:Y:S02]  /*9c20*/  SYNCS.PHASECHK.TRANS64.TRYWAIT P0, [R0+URZ], R3 ;  /* 0x00000003000075a7 */ /* 0x0022a400080011ff */
[----:B--2---:R-:W-:Y:S05]  /*9c30*/  @!P0 NANOSLEEP.SYNCS 0x989680 ;  /* 0x009896800000895d */ /* 0x004fea0003900000 */
[----:B------:R-:W2:Y:S02]  /*9c40*/  @!P0 SYNCS.PHASECHK.TRANS64 P0, [R0+URZ], R3 ;  /* 0x00000003000085a7 */ /* 0x000ea400080010ff */
[----:B--2---:R-:W-:Y:S05]  /*9c50*/  @!P0 BRA `(.L_x_167) ;  /* 0xfffffffc00f08947 */ /* 0x004fea000383ffff */
[----:B------:R-:W-:Y:S05]  /*9c60*/  BRA `(.L_x_168) ;  /* 0xffffff9000b47947 */ /* 0x000fea000383ffff */
.L_x_59:
[----:B-1----:R1:W3:Y:S02]  /*9c70*/  SYNCS.PHASECHK.TRANS64.TRYWAIT P0, [R0+URZ+0x130], R4 ;  /* 0x00013004000075a7 */ /* 0x0022e400080011ff */
[----:B---3--:R-:W-:Y:S05]  /*9c80*/  @!P0 NANOSLEEP.SYNCS 0x989680 ;  /* 0x009896800000895d */ /* 0x008fea0003900000 */
[----:B------:R-:W3:Y:S02]  /*9c90*/  @!P0 SYNCS.PHASECHK.TRANS64 P0, [R0+URZ+0x130], R4 ;  /* 0x00013004000085a7 */ /* 0x000ee400080010ff */
[----:B---3--:R-:W-:Y:S05]  /*9ca0*/  @!P0 BRA `(.L_x_59) ;  /* 0xfffffffc00f08947 */ /* 0x008fea000383ffff */
[----:B------:R-:W-:Y:S05]  /*9cb0*/  BRA `(.L_x_169) ;  /* 0xffffff9400107947 */ /* 0x000fea000383ffff */
.L_x_60:
[----:B------:R-:W-:-:S07]  /*9cc0*/  MOV R0, UR5 ;  /* 0x0000000500007c02 */ /* 0x000fce0008000f00 */
.L_x_170:
[----:B-1----:R1:W3:Y:S02]  /*9cd0*/  SYNCS.PHASECHK.TRANS64.TRYWAIT P0, [R0+URZ+0x100], R5 ;  /* 0x00010005000075a7 */ /* 0x0022e400080011ff */
[----:B---3--:R-:W-:Y:S05]  /*9ce0*/  @!P0 NANOSLEEP.SYNCS 0x989680 ;  /* 0x009896800000895d */ /* 0x008fea0003900000 */
[----:B------:R-:W3:Y:S02]  /*9cf0*/  @!P0 SYNCS.PHASECHK.TRANS64 P0, [R0+URZ+0x100], R5 ;  /* 0x00010005000085a7 */ /* 0x000ee400080010ff */
[----:B---3--:R-:W-:Y:S05]  /*9d00*/  @!P0 BRA `(.L_x_170) ;  /* 0xfffffffc00f08947 */ /* 0x008fea000383ffff */
[----:B------:R-:W-:Y:S05]  /*9d10*/  BRA `(.L_x_171) ;  /* 0xffffff9400207947 */ /* 0x000fea000383ffff */
.L_x_61:
[----:B-1----:R1:W3:Y:S02]  /*9d20*/  SYNCS.PHASECHK.TRANS64.TRYWAIT P1, [R0+URZ+0xf0], R4 ;  /* 0x0000f004000075a7 */ /* 0x0022e400080211ff */
[----:B---3--:R-:W-:Y:S05]  /*9d30*/  @!P1 NANOSLEEP.SYNCS 0x989680 ;  /* 0x009896800000995d */ /* 0x008fea0003900000 */
[----:B------:R-:W3:Y:S02]  /*9d40*/  @!P1 SYNCS.PHASECHK.TRANS64 P1, [R0+URZ+0xf0], R4 ;  /* 0x0000f004000095a7 */ /* 0x000ee400080210ff */
[----:B---3--:R-:W-:Y:S05]  /*9d50*/  @!P1 BRA `(.L_x_61) ;  /* 0xfffffffc00f09947 */ /* 0x008fea000383ffff */
[----:B------:R-:W-:Y:S05]  /*9d60*/  BRA `(.L_x_172) ;  /* 0xffffff9400507947 */ /* 0x000fea000383ffff */
.L_x_64:
[----:B------:R-:W-:-:S07]  /*9d70*/  MOV R0, UR5 ;  /* 0x0000000500007c02 */ /* 0x000fce0008000f00 */
.L_x_173:
[----:B-1----:R1:W3:Y:S02]  /*9d80*/  SYNCS.PHASECHK.TRANS64.TRYWAIT P0, [R0+URZ+0x100], R2 ;  /* 0x00010002000075a7 */ /* 0x0022e400080011ff */
[----:B---3--:R-:W-:Y:S05]  /*9d90*/  @!P0 NANOSLEEP.SYNCS 0x989680 ;  /* 0x009896800000895d */ /* 0x008fea0003900000 */
[----:B------:R-:W3:Y:S02]  /*9da0*/  @!P0 SYNCS.PHASECHK.TRANS64 P0, [R0+URZ+0x100], R2 ;  /* 0x00010002000085a7 */ /* 0x000ee400080010ff */
[----:B---3--:R-:W-:Y:S05]  /*9db0*/  @!P0 BRA `(.L_x_173) ;  /* 0xfffffffc00f08947 */ /* 0x008fea000383ffff */
[----:B------:R-:W-:Y:S05]  /*9dc0*/  BRA `(.L_x_63) ;  /* 0xffffff9400a47947 */ /* 0x000fea000383ffff */
.L_x_71:
[----:B-1----:R1:W3:Y:S02]  /*9dd0*/  SYNCS.PHASECHK.TRANS64.TRYWAIT P1, [R0+URZ+0xf0], R2 ;  /* 0x0000f002000075a7 */ /* 0x0022e400080211ff */
[----:B---3--:R-:W-:Y:S05]  /*9de0*/  @!P1 NANOSLEEP.SYNCS 0x989680 ;  /* 0x009896800000995d */ /* 0x008fea0003900000 */
[----:B------:R-:W3:Y:S02]  /*9df0*/  @!P1 SYNCS.PHASECHK.TRANS64 P1, [R0+URZ+0xf0], R2 ;  /* 0x0000f002000095a7 */ /* 0x000ee400080210ff */
[----:B---3--:R-:W-:Y:S05]  /*9e00*/  @!P1 BRA `(.L_x_71) ;  /* 0xfffffffc00f09947 */ /* 0x008fea000383ffff */
[----:B------:R-:W-:Y:S05]  /*9e10*/  BRA `(.L_x_174) ;  /* 0xffffff9c00687947 */ /* 0x000fea000383ffff */
.L_x_72:
[----:B------:R-:W-:-:S07]  /*9e20*/  MOV R2, UR11 ;  /* 0x0000000b00027c02 */ /* 0x000fce0008000f00 */
.L_x_175:
[----:B-1----:R1:W3:Y:S02]  /*9e30*/  SYNCS.PHASECHK.TRANS64.TRYWAIT P0, [R2+URZ+0x120], R0 ;  /* 0x00012000020075a7 */ /* 0x0022e400080011ff */
[----:B---3--:R-:W-:Y:S05]  /*9e40*/  @!P0 NANOSLEEP.SYNCS 0x989680 ;  /* 0x009896800000895d */ /* 0x008fea0003900000 */
[----:B------:R-:W3:Y:S02]  /*9e50*/  @!P0 SYNCS.PHASECHK.TRANS64 P0, [R2+URZ+0x120], R0 ;  /* 0x00012000020085a7 */ /* 0x000ee400080010ff */
[----:B---3--:R-:W-:Y:S05]  /*9e60*/  @!P0 BRA `(.L_x_175) ;  /* 0xfffffffc00f08947 */ /* 0x008fea000383ffff */
[----:B------:R-:W-:Y:S05]  /*9e70*/  BRA `(.L_x_176) ;  /* 0xffffff9c00a07947 */ /* 0x000fea000383ffff */
.L_x_75:
[----:B------:R-:W-:Y:S07]  /*9e80*/  MOV R0, UR10 ;  /* 0x0000000a00007c02 */ /* 0x000fee0008000f00 */
.L_x_177:
[----:B-1----:R1:W3:Y:S02]  /*9e90*/  SYNCS.PHASECHK.TRANS64.TRYWAIT P0, [R0+URZ], R2 ;  /* 0x00000002000075a7 */ /* 0x0022e400080011ff */
[----:B---3--:R-:W-:Y:S05]  /*9ea0*/  @!P0 NANOSLEEP.SYNCS 0x989680 ;  /* 0x009896800000895d */ /* 0x008fea0003900000 */
[----:B------:R-:W3:Y:S02]  /*9eb0*/  @!P0 SYNCS.PHASECHK.TRANS64 P0, [R0+URZ], R2 ;  /* 0x00000002000085a7 */ /* 0x000ee400080010ff */
[----:B---3--:R-:W-:Y:S05]  /*9ec0*/  @!P0 BRA `(.L_x_177) ;  /* 0xfffffffc00f08947 */ /* 0x008fea000383ffff */
[----:B------:R-:W-:Y:S05]  /*9ed0*/  BRA `(.L_x_74) ;  /* 0xffffff9c00bc7947 */ /* 0x000fea000383ffff */
.L_x_78:
[----:B------:R-:W-:-:S07]  /*9ee0*/  MOV R0, UR5 ;  /* 0x0000000500007c02 */ /* 0x000fce0008000f00 */
.L_x_178:
[----:B--2---:R2:W3:Y:S02]  /*9ef0*/  SYNCS.PHASECHK.TRANS64.TRYWAIT P0, [R0+URZ], R2 ;  /* 0x00000002000075a7 */ /* 0x0044e400080011ff */
[----:B---3--:R-:W-:Y:S05]  /*9f00*/  @!P0 NANOSLEEP.SYNCS 0x989680 ;  /* 0x009896800000895d */ /* 0x008fea0003900000 */
[----:B------:R-:W3:Y:S02]  /*9f10*/  @!P0 SYNCS.PHASECHK.TRANS64 P0, [R0+URZ], R2 ;  /* 0x00000002000085a7 */ /* 0x000ee400080010ff */
[----:B---3--:R-:W-:Y:S05]  /*9f20*/  @!P0 BRA `(.L_x_178) ;  /* 0xfffffffc00f08947 */ /* 0x008fea000383ffff */
[----:B------:R-:W-:Y:S05]  /*9f30*/  BRA `(.L_x_179) ;  /* 0xffffffa000a47947 */ /* 0x000fea000383ffff */
.L_x_79:
[----:B------:R-:W-:-:S07]  /*9f40*/  MOV R0, UR6 ;  /* 0x0000000600007c02 */ /* 0x000fce0008000f00 */
.L_x_180:
[----:B--2---:R2:W3:Y:S02]  /*9f50*/  SYNCS.PHASECHK.TRANS64.TRYWAIT P0, [R0+URZ], R2 ;  /* 0x00000002000075a7 */ /* 0x0044e400080011ff */
[----:B---3--:R-:W-:Y:S05]  /*9f60*/  @!P0 NANOSLEEP.SYNCS 0x989680 ;  /* 0x009896800000895d */ /* 0x008fea0003900000 */
[----:B------:R-:W3:Y:S02]  /*9f70*/  @!P0 SYNCS.PHASECHK.TRANS64 P0, [R0+URZ], R2 ;  /* 0x00000002000085a7 */ /* 0x000ee400080010ff */
[----:B---3--:R-:W-:Y:S05]  /*9f80*/  @!P0 BRA `(.L_x_180) ;  /* 0xfffffffc00f08947 */ /* 0x008fea000383ffff */
[----:B------:R-:W-:Y:S05]  /*9f90*/  BRA `(.L_x_181) ;  /* 0xffffffa000b07947 */ /* 0x000fea000383ffff */
.L_x_84:
[----:B--2---:R2:W3:Y:S02]  /*9fa0*/  SYNCS.PHASECHK.TRANS64.TRYWAIT P0, [R0+URZ+0xf0], R2 ;  /* 0x0000f002000075a7 */ /* 0x0044e400080011ff */
[----:B---3--:R-:W-:Y:S05]  /*9fb0*/  @!P0 NANOSLEEP.SYNCS 0x989680 ;  /* 0x009896800000895d */ /* 0x008fea0003900000 */
[----:B------:R-:W3:Y:S02]  /*9fc0*/  @!P0 SYNCS.PHASECHK.TRANS64 P0, [R0+URZ+0xf0], R2 ;  /* 0x0000f002000085a7 */ /* 0x000ee400080010ff */
[----:B---3--:R-:W-:Y:S05]  /*9fd0*/  @!P0 BRA `(.L_x_84) ;  /* 0xfffffffc00f08947 */ /* 0x008fea000383ffff */
[----:B------:R-:W-:Y:S05]  /*9fe0*/  BRA `(.L_x_182) ;  /* 0xffffffa400a87947 */ /* 0x000fea000383ffff */
.L_x_87:
[----:B------:R-:W-:Y:S07]  /*9ff0*/  MOV R0, UR4 ;  /* 0x0000000400007c02 */ /* 0x000fee0008000f00 */
.L_x_183:
[----:B-1----:R1:W2:Y:S02]  /*a000*/  SYNCS.PHASECHK.TRANS64.TRYWAIT P0, [R0+URZ+0xe8], R2 ;  /* 0x0000e802000075a7 */ /* 0x0022a400080011ff */
[----:B--2---:R-:W-:Y:S05]  /*a010*/  @!P0 NANOSLEEP.SYNCS 0x989680 ;  /* 0x009896800000895d */ /* 0x004fea0003900000 */
[----:B------:R-:W2:Y:S02]  /*a020*/  @!P0 SYNCS.PHASECHK.TRANS64 P0, [R0+URZ+0xe8], R2 ;  /* 0x0000e802000085a7 */ /* 0x000ea400080010ff */
[----:B--2---:R-:W-:Y:S05]  /*a030*/  @!P0 BRA `(.L_x_183) ;  /* 0xfffffffc00f08947 */ /* 0x004fea000383ffff */
[----:B------:R-:W-:Y:S05]  /*a040*/  BRA `(.L_x_86) ;  /* 0xffffffa800a47947 */ /* 0x000fea000383ffff */
.L_x_90:
[----:B------:R-:W-:Y:S07]  /*a050*/  MOV R0, UR4 ;  /* 0x0000000400007c02 */ /* 0x000fee0008000f00 */
.L_x_184:
[----:B-1----:R1:W2:Y:S02]  /*a060*/  SYNCS.PHASECHK.TRANS64.TRYWAIT P0, [R0+URZ+0xc0], R28 ;  /* 0x0000c01c000075a7 */ /* 0x0022a400080011ff */
[----:B--2---:R-:W-:Y:S05]  /*a070*/  @!P0 NANOSLEEP.SYNCS 0x989680 ;  /* 0x009896800000895d */ /* 0x004fea0003900000 */
[----:B------:R-:W2:Y:S02]  /*a080*/  @!P0 SYNCS.PHASECHK.TRANS64 P0, [R0+URZ+0xc0], R28 ;  /* 0x0000c01c000085a7 */ /* 0x000ea400080010ff */
[----:B--2---:R-:W-:Y:S05]  /*a090*/  @!P0 BRA `(.L_x_184) ;  /* 0xfffffffc00f08947 */ /* 0x004fea000383ffff */
[----:B------:R-:W-:Y:S05]  /*a0a0*/  BRA `(.L_x_185) ;  /* 0xffffffa800fc7947 */ /* 0x000fea000383ffff */
.L_x_91:
[----:B------:R-:W-:Y:S07]  /*a0b0*/  MOV R0, UR4 ;  /* 0x0000000400007c02 */ /* 0x000fee0008000f00 */
.L_x_186:
[----:B-1----:R1:W2:Y:S02]  /*a0c0*/  SYNCS.PHASECHK.TRANS64.TRYWAIT P0, [R0+URZ+0xc8], R28 ;  /* 0x0000c81c000075a7 */ /* 0x0022a400080011ff */
[----:B--2---:R-:W-:Y:S05]  /*a0d0*/  @!P0 NANOSLEEP.SYNCS 0x989680 ;  /* 0x009896800000895d */ /* 0x004fea0003900000 */
[----:B------:R-:W2:Y:S02]  /*a0e0*/  @!P0 SYNCS.PHASECHK.TRANS64 P0, [R0+URZ+0xc8], R28 ;  /* 0x0000c81c000085a7 */ /* 0x000ea400080010ff */
[----:B--2---:R-:W-:Y:S05]  /*a0f0*/  @!P0 BRA `(.L_x_186) ;  /* 0xfffffffc00f08947 */ /* 0x004fea000383ffff */
[----:B------:R-:W-:Y:S05]  /*a100*/  BRA `(.L_x_187) ;  /* 0xffffffac00347947 */ /* 0x000fea000383ffff */
.L_x_92:
[----:B------:R-:W-:Y:S07]  /*a110*/  MOV R0, UR4 ;  /* 0x0000000400007c02 */ /* 0x000fee0008000f00 */
.L_x_188:
[----:B-1----:R1:W2:Y:S02]  /*a120*/  SYNCS.PHASECHK.TRANS64.TRYWAIT P0, [R0+URZ+0xd0], R28 ;  /* 0x0000d01c000075a7 */ /* 0x0022a400080011ff */
[----:B--2---:R-:W-:Y:S05]  /*a130*/  @!P0 NANOSLEEP.SYNCS 0x989680 ;  /* 0x009896800000895d */ /* 0x004fea0003900000 */
[----:B------:R-:W2:Y:S02]  /*a140*/  @!P0 SYNCS.PHASECHK.TRANS64 P0, [R0+URZ+0xd0], R28 ;  /* 0x0000d01c000085a7 */ /* 0x000ea400080010ff */
[----:B--2---:R-:W-:Y:S05]  /*a150*/  @!P0 BRA `(.L_x_188) ;  /* 0xfffffffc00f08947 */ /* 0x004fea000383ffff */
[----:B------:R-:W-:Y:S05]  /*a160*/  BRA `(.L_x_189) ;  /* 0xffffffac00787947 */ /* 0x000fea000383ffff */
.L_x_93:
[----:B------:R-:W-:Y:S07]  /*a170*/  MOV R0, UR4 ;  /* 0x0000000400007c02 */ /* 0x000fee0008000f00 */
.L_x_190:
[----:B-1----:R1:W2:Y:S02]  /*a180*/  SYNCS.PHASECHK.TRANS64.TRYWAIT P0, [R0+URZ+0xd8], R28 ;  /* 0x0000d81c000075a7 */ /* 0x0022a400080011ff */
[----:B--2---:R-:W-:Y:S05]  /*a190*/  @!P0 NANOSLEEP.SYNCS 0x989680 ;  /* 0x009896800000895d */ /* 0x004fea0003900000 */
[----:B------:R-:W2:Y:S02]  /*a1a0*/  @!P0 SYNCS.PHASECHK.TRANS64 P0, [R0+URZ+0xd8], R28 ;  /* 0x0000d81c000085a7 */ /* 0x000ea400080010ff */
[----:B--2---:R-:W-:Y:S05]  /*a1b0*/  @!P0 BRA `(.L_x_190) ;  /* 0xfffffffc00f08947 */ /* 0x004fea000383ffff */
[----:B------:R-:W-:Y:S05]  /*a1c0*/  BRA `(.L_x_191) ;  /* 0xffffffac00fc7947 */ /* 0x000fea000383ffff */
.L_x_95:
[----:B------:R-:W-:-:S07]  /*a1d0*/  MOV R0, UR4 ;  /* 0x0000000400007c02 */ /* 0x000fce0008000f00 */
.L_x_192:
[----:B-1----:R1:W3:Y:S02]  /*a1e0*/  SYNCS.PHASECHK.TRANS64.TRYWAIT P0, [R0+URZ+0xc0], R2 ;  /* 0x0000c002000075a7 */ /* 0x0022e400080011ff */
[----:B---3--:R-:W-:Y:S05]  /*a1f0*/  @!P0 NANOSLEEP.SYNCS 0x989680 ;  /* 0x009896800000895d */ /* 0x008fea0003900000 */
[----:B------:R-:W3:Y:S02]  /*a200*/  @!P0 SYNCS.PHASECHK.TRANS64 P0, [R0+URZ+0xc0], R2 ;  /* 0x0000c002000085a7 */ /* 0x000ee400080010ff */
[----:B---3--:R-:W-:Y:S05]  /*a210*/  @!P0 BRA `(.L_x_192) ;  /* 0xfffffffc00f08947 */ /* 0x008fea000383ffff */
[----:B------:R-:W-:Y:S05]  /*a220*/  BRA `(.L_x_193) ;  /* 0xffffffb000707947 */ /* 0x000fea000383ffff */
.L_x_96:
[----:B-1----:R-:W-:-:S07]  /*a230*/  MOV R0, UR4 ;  /* 0x0000000400007c02 */ /* 0x002fce0008000f00 */
.L_x_194:
[----:B-1----:R1:W3:Y:S02]  /*a240*/  SYNCS.PHASECHK.TRANS64.TRYWAIT P0, [R0+URZ+0xc8], R2 ;  /* 0x0000c802000075a7 */ /* 0x0022e400080011ff */
[----:B---3--:R-:W-:Y:S05]  /*a250*/  @!P0 NANOSLEEP.SYNCS 0x989680 ;  /* 0x009896800000895d */ /* 0x008fea0003900000 */
[----:B------:R-:W3:Y:S02]  /*a260*/  @!P0 SYNCS.PHASECHK.TRANS64 P0, [R0+URZ+0xc8], R2 ;  /* 0x0000c802000085a7 */ /* 0x000ee400080010ff */
[----:B---3--:R-:W-:Y:S05]  /*a270*/  @!P0 BRA `(.L_x_194) ;  /* 0xfffffffc00f08947 */ /* 0x008fea000383ffff */
[----:B------:R-:W-:Y:S05]  /*a280*/  BRA `(.L_x_195) ;  /* 0xffffffb000607947 */ /* 0x000fea000383ffff */
.L_x_97:
[----:B-1----:R-:W-:-:S07]  /*a290*/  MOV R0, UR4 ;  /* 0x0000000400007c02 */ /* 0x002fce0008000f00 */
.L_x_196:
[----:B-1----:R1:W3:Y:S02]  /*a2a0*/  SYNCS.PHASECHK.TRANS64.TRYWAIT P0, [R0+URZ+0xd0], R2 ;  /* 0x0000d002000075a7 */ /* 0x0022e400080011ff */
[----:B---3--:R-:W-:Y:S05]  /*a2b0*/  @!P0 NANOSLEEP.SYNCS 0x989680 ;  /* 0x009896800000895d */ /* 0x008fea0003900000 */
[----:B------:R-:W3:Y:S02]  /*a2c0*/  @!P0 SYNCS.PHASECHK.TRANS64 P0, [R0+URZ+0xd0], R2 ;  /* 0x0000d002000085a7 */ /* 0x000ee400080010ff */
[----:B---3--:R-:W-:Y:S05]  /*a2d0*/  @!P0 BRA `(.L_x_196) ;  /* 0xfffffffc00f08947 */ /* 0x008fea000383ffff */
[----:B------:R-:W-:Y:S05]  /*a2e0*/  BRA `(.L_x_197) ;  /* 0xffffffb000507947 */ /* 0x000fea000383ffff */
.L_x_99:
[----:B---3--:R3:W4:Y:S02]  /*a2f0*/  SYNCS.PHASECHK.TRANS64.TRYWAIT P0, [R0+URZ+0xf0], R2 ;  /* 0x0000f002000075a7 */ /* 0x00872400080011ff */
[----:B----4-:R-:W-:Y:S05]  /*a300*/  @!P0 NANOSLEEP.SYNCS 0x989680 ;  /* 0x009896800000895d */ /* 0x010fea0003900000 */
[----:B------:R-:W4:Y:S02]  /*a310*/  @!P0 SYNCS.PHASECHK.TRANS64 P0, [R0+URZ+0xf0], R2 ;  /* 0x0000f002000085a7 */ /* 0x000f2400080010ff */
[----:B----4-:R-:W-:Y:S05]  /*a320*/  @!P0 BRA `(.L_x_99) ;  /* 0xfffffffc00f08947 */ /* 0x010fea000383ffff */
[----:B------:R-:W-:Y:S05]  /*a330*/  BRA `(.L_x_198) ;  /* 0xffffffb400187947 */ /* 0x000fea000383ffff */
.L_x_110:
[----:B-1----:R-:W-:Y:S04]  /*a340*/  MOV R2, UR49 ;  /* 0x0000003100027c02 */ /* 0x002fe80008000f00 */
[----:B------:R1:W3:Y:S03]  /*a350*/  SYNCS.PHASECHK.TRANS64.TRYWAIT P1, [R2+URZ+0xa0], R3 ;  /* 0x0000a003020075a7 */ /* 0x0002e600080211ff */
[----:B---3--:R-:W-:Y:S05]  /*a360*/  @!P1 NANOSLEEP.SYNCS 0x989680 ;  /* 0x009896800000995d */ /* 0x008fea0003900000 */
[----:B------:R-:W3:Y:S02]  /*a370*/  @!P1 SYNCS.PHASECHK.TRANS64 P1, [R2+URZ+0xa0], R3 ;  /* 0x0000a003020095a7 */ /* 0x000ee400080210ff */
[----:B---3--:R-:W-:Y:S05]  /*a380*/  @!P1 BRA `(.L_x_110) ;  /* 0xfffffffc00ec9947 */ /* 0x008fea000383ffff */
[----:B------:R-:W-:Y:S05]  /*a390*/  BRA `(.L_x_109) ;  /* 0xffffffc0001c7947 */ /* 0x000fea000383ffff */
.L_x_112:
[----:B-1----:R1:W4:Y:S02]  /*a3a0*/  SYNCS.PHASECHK.TRANS64.TRYWAIT P0, [R64+URZ+0x110], R0 ;  /* 0x00011000400075a7 */ /* 0x00232400080011ff */
[----:B----4-:R-:W-:Y:S05]  /*a3b0*/  @!P0 NANOSLEEP.SYNCS 0x989680 ;  /* 0x009896800000895d */ /* 0x010fea0003900000 */
[----:B------:R-:W4:Y:S02]  /*a3c0*/  @!P0 SYNCS.PHASECHK.TRANS64 P0, [R64+URZ+0x110], R0 ;  /* 0x00011000400085a7 */ /* 0x000f2400080010ff */
[----:B----4-:R-:W-:Y:S05]  /*a3d0*/  @!P0 BRA `(.L_x_112) ;  /* 0xfffffffc00f08947 */ /* 0x010fea000383ffff */
[----:B------:R-:W-:Y:S05]  /*a3e0*/  BRA `(.L_x_111) ;  /* 0xffffffc000447947 */ /* 0x000fea000383ffff */
.L_x_121:
[----:B--2---:R2:W4:Y:S02]  /*a3f0*/  SYNCS.PHASECHK.TRANS64.TRYWAIT P0, [R2+URZ+0xa0], R0 ;  /* 0x0000a000020075a7 */ /* 0x00452400080011ff */
[----:B----4-:R-:W-:Y:S05]  /*a400*/  @!P0 NANOSLEEP.SYNCS 0x989680 ;  /* 0x009896800000895d */ /* 0x010fea0003900000 */
[----:B------:R-:W4:Y:S02]  /*a410*/  @!P0 SYNCS.PHASECHK.TRANS64 P0, [R2+URZ+0xa0], R0 ;  /* 0x0000a000020085a7 */ /* 0x000f2400080010ff */
[----:B----4-:R-:W-:Y:S05]  /*a420*/  @!P0 BRA `(.L_x_121) ;  /* 0xfffffffc00f08947 */ /* 0x010fea000383ffff */
[----:B------:R-:W-:Y:S05]  /*a430*/  BRA `(.L_x_120) ;  /* 0xffffffcc00207947 */ /* 0x000fea000383ffff */
.L_x_129:
[----:B--2---:R2:W4:Y:S02]  /*a440*/  SYNCS.PHASECHK.TRANS64.TRYWAIT P0, [R0+URZ+0xa0], R6 ;  /* 0x0000a006000075a7 */ /* 0x00452400080011ff */
[----:B----4-:R-:W-:Y:S05]  /*a450*/  @!P0 NANOSLEEP.SYNCS 0x989680 ;  /* 0x009896800000895d */ /* 0x010fea0003900000 */
[----:B------:R-:W4:Y:S02]  /*a460*/  @!P0 SYNCS.PHASECHK.TRANS64 P0, [R0+URZ+0xa0], R6 ;  /* 0x0000a006000085a7 */ /* 0x000f2400080010ff */
[----:B----4-:R-:W-:Y:S05]  /*a470*/  @!P0 BRA `(.L_x_129) ;  /* 0xfffffffc00f08947 */ /* 0x010fea000383ffff */
[----:B------:R-:W-:Y:S05]  /*a480*/  BRA `(.L_x_128) ;  /* 0xffffffd800207947 */ /* 0x000fea000383ffff */
.L_x_137:
[----:B--2---:R2:W4:Y:S02]  /*a490*/  SYNCS.PHASECHK.TRANS64.TRYWAIT P0, [R0+URZ+0xa0], R5 ;  /* 0x0000a005000075a7 */ /* 0x00452400080011ff */
[----:B----4-:R-:W-:Y:S05]  /*a4a0*/  @!P0 NANOSLEEP.SYNCS 0x989680 ;  /* 0x009896800000895d */ /* 0x010fea0003900000 */
[----:B------:R-:W4:Y:S02]  /*a4b0*/  @!P0 SYNCS.PHASECHK.TRANS64 P0, [R0+URZ+0xa0], R5 ;  /* 0x0000a005000085a7 */ /* 0x000f2400080010ff */
[----:B----4-:R-:W-:Y:S05]  /*a4c0*/  @!P0 BRA `(.L_x_137) ;  /* 0xfffffffc00f08947 */ /* 0x010fea000383ffff */
[----:B------:R-:W-:Y:S05]  /*a4d0*/  BRA `(.L_x_136) ;  /* 0xffffffe400207947 */ /* 0x000fea000383ffff */
        .weak           $__internal_0_$__cuda_sm10x_tcgen05_guardrail_trap_col_being_dealloced_not_returned_by_alloc
        .type           $__internal_0_$__cuda_sm10x_tcgen05_guardrail_trap_col_being_dealloced_not_returned_by_alloc,@function
        .size           $__internal_0_$__cuda_sm10x_tcgen05_guardrail_trap_col_being_dealloced_not_returned_by_alloc,($__internal_1_$__cuda_sm10x_tcgen05_guardrail_trap_phase_invalid_during_alloc - $__internal_0_$__cuda_sm10x_tcgen05_guardrail_trap_col_being_dealloced_not_returned_by_alloc)
$__internal_0_$__cuda_sm10x_tcgen05_guardrail_trap_col_being_dealloced_not_returned_by_alloc:
[----:B------:R-:W-:Y:S05]  /*a4e0*/  BPT.TRAP 0x1 ;  /* 0x000000040000795c */ /* 0x000fea0000300000 */
[----:B------:R-:W-:-:S04]  /*a4f0*/  HFMA2 R3, -RZ, RZ, 0, 0 ;  /* 0x00000000ff037431 */ /* 0x000fc800000001ff */
[----:B------:R-:W-:Y:S05]  /*a500*/  RET.REL.NODEC R2 `(_ZN7cutlass13device_kernelINS_4gemm6kernel13GemmUniversalIN4cute5tupleIJiiiiEEENS1_10collective13CollectiveMmaINS1_46MainloopSm100TmaUmmaWarpSpecializedBlockScaledILi10ELi2ELi2ENS5_IJNS4_1CILi1EEENSA_ILi8EEESB_EEEEENS5_IJNSA_ILi128EEESF_SF_EEENS5_IJNS_12float_e2m1_tENS_13float_ue4m3_tEEEENS5_IJNS5_IJlSB_lEEENS4_6LayoutINS5_IJNS5_IJNS5_IJNSA_ILi32EEENSA_ILi4EEEEEEiEEENS5_IJNS5_IJNSA_ILi16EEESN_EEEiEEENS5_IJSB_iEEEEEENS5_IJSS_NS5_IJNS5_IJNSA_ILi0EEESB_EEENSA_ILi512EEEEEENS5_IJSV_iEEEEEEEEEEESJ_S12_NS4_8TiledMMAINS4_8MMA_AtomIJNS4_17SM100_MMA_MXF4_SSISH_SH_fSI_Li128ELi128ELi16ELNS4_4UMMA5MajorE0ELS17_0ELNS16_7ScaleInE0ELS18_0EEEEEENSL_INS5_IJSB_SB_SB_EEENS5_IJSV_SV_SV_EEEEENS5_IJNS4_10UnderscoreES1E_S1E_EEEEENS5_IJNS4_23SM90_TMA_LOAD_MULTICASTES1H_EEENS5_IJNS4_14ComposedLayoutINS4_7SwizzleILi2ELi4ELi3EEENS4_18smem_ptr_flag_bitsILi4EEENSL_INS5_IJSC_SF_EEENS5_IJSF_SB_EEEEEEENSL_INS5_IJNS5_IJNS5_IJSO_SB_EEESR_EEESB_NS5_IJSB_NSA_ILi2EEEEEEEEENS5_IJNS5_IJNS5_IJSR_SX_EEESW_EEESV_NS5_IJSN_SX_EEEEEEEEEEEvNS4_8identityENS5_IJNS4_13SM90_TMA_LOADES24_EEES22_vS23_EENS_8epilogue10collective18CollectiveEpilogueINS27_23Sm100TmaWarpSpecializedILi4ELi2ELi32ELb1ELb0EEEJSG_NS5_IJNSL_ISF_SB_EENSL_ISM_SB_EEEEENS_10bfloat16_tESK_S2F_SK_NS27_6fusion15FusionCallbacksIS2B_NS2G_17LinearCombinationIS2F_fS2F_fLNS_15FloatRoundStyleE2EEESG_S2E_JEEENS4_5SM1004TMEM4LOAD26SM100_TMEM_LOAD_32dp32b32xES24_NS1J_IS1L_NS1M_ILi16EEENSL_INS5_IJSC_SM_EEENS5_IJSM_SB_EEEEEEENS4_39AutoVectorizingCopyWithAssumedAlignmentILi128EEENS4_14SM90_TMA_STOREES2U_S2W_S2W_EEEvvEEEEvNT_6ParamsE) ;  /* 0xffffff5802bc7950 */ /* 0x000fea0003c3ffff */
        .weak           $__internal_1_$__cuda_sm10x_tcgen05_guardrail_trap_phase_invalid_during_alloc
        .type           $__internal_1_$__cuda_sm10x_tcgen05_guardrail_trap_phase_invalid_during_alloc,@function
        .size           $__internal_1_$__cuda_sm10x_tcgen05_guardrail_trap_phase_invalid_during_alloc,($__internal_2_$__cuda_sm10x_tcgen05_guardrail_trap_unallocated_columns_being_dealloced - $__internal_1_$__cuda_sm10x_tcgen05_guardrail_trap_phase_invalid_during_alloc)
$__internal_1_$__cuda_sm10x_tcgen05_guardrail_trap_phase_invalid_during_alloc:
[----:B------:R-:W-:Y:S05]  /*a510*/  BPT.TRAP 0x1 ;  /* 0x000000040000795c */ /* 0x000fea0000300000 */
[----:B------:R-:W-:-:S04]  /*a520*/  MOV R3, 0x0 ;  /* 0x0000000000037802 */ /* 0x000fc80000000f00 */
[----:B------:R-:W-:Y:S05]  /*a530*/  RET.REL.NODEC R2 `(_ZN7cutlass13device_kernelINS_4gemm6kernel13GemmUniversalIN4cute5tupleIJiiiiEEENS1_10collective13CollectiveMmaINS1_46MainloopSm100TmaUmmaWarpSpecializedBlockScaledILi10ELi2ELi2ENS5_IJNS4_1CILi1EEENSA_ILi8EEESB_EEEEENS5_IJNSA_ILi128EEESF_SF_EEENS5_IJNS_12float_e2m1_tENS_13float_ue4m3_tEEEENS5_IJNS5_IJlSB_lEEENS4_6LayoutINS5_IJNS5_IJNS5_IJNSA_ILi32EEENSA_ILi4EEEEEEiEEENS5_IJNS5_IJNSA_ILi16EEESN_EEEiEEENS5_IJSB_iEEEEEENS5_IJSS_NS5_IJNS5_IJNSA_ILi0EEESB_EEENSA_ILi512EEEEEENS5_IJSV_iEEEEEEEEEEESJ_S12_NS4_8TiledMMAINS4_8MMA_AtomIJNS4_17SM100_MMA_MXF4_SSISH_SH_fSI_Li128ELi128ELi16ELNS4_4UMMA5MajorE0ELS17_0ELNS16_7ScaleInE0ELS18_0EEEEEENSL_INS5_IJSB_SB_SB_EEENS5_IJSV_SV_SV_EEEEENS5_IJNS4_10UnderscoreES1E_S1E_EEEEENS5_IJNS4_23SM90_TMA_LOAD_MULTICASTES1H_EEENS5_IJNS4_14ComposedLayoutINS4_7SwizzleILi2ELi4ELi3EEENS4_18smem_ptr_flag_bitsILi4EEENSL_INS5_IJSC_SF_EEENS5_IJSF_SB_EEEEEEENSL_INS5_IJNS5_IJNS5_IJSO_SB_EEESR_EEESB_NS5_IJSB_NSA_ILi2EEEEEEEEENS5_IJNS5_IJNS5_IJSR_SX_EEESW_EEESV_NS5_IJSN_SX_EEEEEEEEEEEvNS4_8identityENS5_IJNS4_13SM90_TMA_LOADES24_EEES22_vS23_EENS_8epilogue10collective18CollectiveEpilogueINS27_23Sm100TmaWarpSpecializedILi4ELi2ELi32ELb1ELb0EEEJSG_NS5_IJNSL_ISF_SB_EENSL_ISM_SB_EEEEENS_10bfloat16_tESK_S2F_SK_NS27_6fusion15FusionCallbacksIS2B_NS2G_17LinearCombinationIS2F_fS2F_fLNS_15FloatRoundStyleE2EEESG_S2E_JEEENS4_5SM1004TMEM4LOAD26SM100_TMEM_LOAD_32dp32b32xES24_NS1J_IS1L_NS1M_ILi16EEENSL_INS5_IJSC_SM_EEENS5_IJSM_SB_EEEEEEENS4_39AutoVectorizingCopyWithAssumedAlignmentILi128EEENS4_14SM90_TMA_STOREES2U_S2W_S2W_EEEvvEEEEvNT_6ParamsE) ;  /* 0xffffff5802b07950 */ /* 0x000fea0003c3ffff */
        .weak           $__internal_2_$__cuda_sm10x_tcgen05_guardrail_trap_unallocated_columns_being_dealloced
        .type           $__internal_2_$__cuda_sm10x_tcgen05_guardrail_trap_unallocated_columns_being_dealloced,@function
        .size           $__internal_2_$__cuda_sm10x_tcgen05_guardrail_trap_unallocated_columns_being_dealloced,(.L_x_200 - $__internal_2_$__cuda_sm10x_tcgen05_guardrail_trap_unallocated_columns_being_dealloced)
$__internal_2_$__cuda_sm10x_tcgen05_guardrail_trap_unallocated_columns_being_dealloced:
[----:B------:R-:W-:Y:S05]  /*a540*/  BPT.TRAP 0x1 ;  /* 0x000000040000795c */ /* 0x000fea0000300000 */
[----:B------:R-:W-:-:S04]  /*a550*/  HFMA2 R3, -RZ, RZ, 0, 0 ;  /* 0x00000000ff037431 */ /* 0x000fc800000001ff */
[----:B------:R-:W-:Y:S05]  /*a560*/  RET.REL.NODEC R2 `(_ZN7cutlass13device_kernelINS_4gemm6kernel13GemmUniversalIN4cute5tupleIJiiiiEEENS1_10collective13CollectiveMmaINS1_46MainloopSm100TmaUmmaWarpSpecializedBlockScaledILi10ELi2ELi2ENS5_IJNS4_1CILi1EEENSA_ILi8EEESB_EEEEENS5_IJNSA_ILi128EEESF_SF_EEENS5_IJNS_12float_e2m1_tENS_13float_ue4m3_tEEEENS5_IJNS5_IJlSB_lEEENS4_6LayoutINS5_IJNS5_IJNS5_IJNSA_ILi32EEENSA_ILi4EEEEEEiEEENS5_IJNS5_IJNSA_ILi16EEESN_EEEiEEENS5_IJSB_iEEEEEENS5_IJSS_NS5_IJNS5_IJNSA_ILi0EEESB_EEENSA_ILi512EEEEEENS5_IJSV_iEEEEEEEEEEESJ_S12_NS4_8TiledMMAINS4_8MMA_AtomIJNS4_17SM100_MMA_MXF4_SSISH_SH_fSI_Li128ELi128ELi16ELNS4_4UMMA5MajorE0ELS17_0ELNS16_7ScaleInE0ELS18_0EEEEEENSL_INS5_IJSB_SB_SB_EEENS5_IJSV_SV_SV_EEEEENS5_IJNS4_10UnderscoreES1E_S1E_EEEEENS5_IJNS4_23SM90_TMA_LOAD_MULTICASTES1H_EEENS5_IJNS4_14ComposedLayoutINS4_7SwizzleILi2ELi4ELi3EEENS4_18smem_ptr_flag_bitsILi4EEENSL_INS5_IJSC_SF_EEENS5_IJSF_SB_EEEEEEENSL_INS5_IJNS5_IJNS5_IJSO_SB_EEESR_EEESB_NS5_IJSB_NSA_ILi2EEEEEEEEENS5_IJNS5_IJNS5_IJSR_SX_EEESW_EEESV_NS5_IJSN_SX_EEEEEEEEEEEvNS4_8identityENS5_IJNS4_13SM90_TMA_LOADES24_EEES22_vS23_EENS_8epilogue10collective18CollectiveEpilogueINS27_23Sm100TmaWarpSpecializedILi4ELi2ELi32ELb1ELb0EEEJSG_NS5_IJNSL_ISF_SB_EENSL_ISM_SB_EEEEENS_10bfloat16_tESK_S2F_SK_NS27_6fusion15FusionCallbacksIS2B_NS2G_17LinearCombinationIS2F_fS2F_fLNS_15FloatRoundStyleE2EEESG_S2E_JEEENS4_5SM1004TMEM4LOAD26SM100_TMEM_LOAD_32dp32b32xES24_NS1J_IS1L_NS1M_ILi16EEENSL_INS5_IJSC_SM_EEENS5_IJSM_SB_EEEEEEENS4_39AutoVectorizingCopyWithAssumedAlignmentILi128EEENS4_14SM90_TMA_STOREES2U_S2W_S2W_EEEvvEEEEvNT_6ParamsE) ;  /* 0xffffff5802a47950 */ /* 0x000fea0003c3ffff */
.L_x_199:
[----:B------:R-:W-:-:S00]  /*a570*/  BRA `(.L_x_199) ;  /* 0xfffffffc00fc7947 */ /* 0x000fc0000383ffff */
[----:B------:R-:W-:-:S00]  /*a580*/  NOP ;  /* 0x0000000000007918 */ /* 0x000fc00000000000 */
[----:B------:R-:W-:-:S00]  /*a590*/  NOP ;  /* 0x0000000000007918 */ /* 0x000fc00000000000 */
[----:B------:R-:W-:-:S00]  /*a5a0*/  NOP ;  /* 0x0000000000007918 */ /* 0x000fc00000000000 */
[----:B------:R-:W-:-:S00]  /*a5b0*/  NOP ;  /* 0x0000000000007918 */ /* 0x000fc00000000000 */
[----:B------:R-:W-:-:S00]  /*a5c0*/  NOP ;  /* 0x0000000000007918 */ /* 0x000fc00000000000 */
[----:B------:R-:W-:-:S00]  /*a5d0*/  NOP ;  /* 0x0000000000007918 */ /* 0x000fc00000000000 */
[----:B------:R-:W-:-:S00]  /*a5e0*/  NOP ;  /* 0x0000000000007918 */ /* 0x000fc00000000000 */
[----:B------:R-:W-:-:S00]  /*a5f0*/  NOP ;  /* 0x0000000000007918 */ /* 0x000fc00000000000 */
.L_x_200:


//--------------------- .nv.global.init           --------------------------
	.section	.nv.global.init,"aw",@progbits
.nv.global.init:
	.type		$str$29,@object
	.size		$str$29,($str$30 - $str$29)
$str$29:
        /*0000*/ 	.byte	0x28, 0x61, 0x64, 0x64, 0x72, 0x65, 0x73, 0x73, 0x20, 0x26, 0x20, 0x6d, 0x61, 0x73, 0x6b, 0x29
        /*0010*/ 	.byte	0x20, 0x3d, 0x3d, 0x20, 0x30, 0x00
	.type		$str$30,@object
	.size		$str$30,($str$26 - $str$30)
$str$30:
        /*0016*/ 	.byte	0x2f, 0x74, 0x6d, 0x70, 0x2f, 0x63, 0x75, 0x74, 0x6c, 0x61, 0x73, 0x73, 0x5f, 0x73, 0x77, 0x65
        /*0026*/ 	.byte	0x65, 0x70, 0x5f, 0x73, 0x72, 0x63, 0x2f, 0x69, 0x6e, 0x63, 0x6c, 0x75, 0x64, 0x65, 0x2f, 0x63
        /*0036*/ 	.byte	0x75, 0x74, 0x65, 0x2f, 0x70, 0x6f, 0x69, 0x6e, 0x74, 0x65, 0x72, 0x5f, 0x66, 0x6c, 0x61, 0x67
        /*0046*/ 	.byte	0x67, 0x65, 0x64, 0x2e, 0x68, 0x70, 0x70, 0x00
	.type		$str$26,@object
	.size		$str$26,($str$25 - $str$26)
$str$26:
        /*004e*/ 	.byte	0x2f, 0x74, 0x6d, 0x70, 0x2f, 0x63, 0x75, 0x74, 0x6c, 0x61, 0x73, 0x73, 0x5f, 0x73, 0x77, 0x65
        /*005e*/ 	.byte	0x65, 0x70, 0x5f, 0x73, 0x72, 0x63, 0x2f, 0x69, 0x6e, 0x63, 0x6c, 0x75, 0x64, 0x65, 0x2f, 0x63
        /*006e*/ 	.byte	0x75, 0x74, 0x65, 0x2f, 0x61, 0x74, 0x6f, 0x6d, 0x2f, 0x63, 0x6f, 0x70, 0x79, 0x5f, 0x74, 0x72
        /*007e*/ 	.byte	0x61, 0x69, 0x74, 0x73, 0x5f, 0x73, 0x6d, 0x31, 0x30, 0x30, 0x2e, 0x68, 0x70, 0x70, 0x00
	.type		$str$25,@object
	.size		$str$25,(__unnamed_1 - $str$25)
$str$25:
        /*008d*/ 	.byte	0x28, 0x28, 0x75, 0x69, 0x6e, 0x74, 0x33, 0x32, 0x5f, 0x74, 0x28, 0x74, 0x68, 0x72, 0x65, 0x61
        /*009d*/ 	.byte	0x64, 0x49, 0x64, 0x78, 0x2e, 0x78, 0x29, 0x20, 0x2f, 0x20, 0x33, 0x32, 0x29, 0x20, 0x25, 0x20
        /*00ad*/ 	.byte	0x34, 0x29, 0x20, 0x3d, 0x3d, 0x20, 0x28, 0x28, 0x28, 0x74, 0x6d, 0x65, 0x6d, 0x5f, 0x61, 0x64
        /*00bd*/ 	.byte	0x64, 0x72, 0x20, 0x3e, 0x3e, 0x20, 0x31, 0x36, 0x29, 0x20, 0x2f, 0x20, 0x33, 0x32, 0x29, 0x20
        /*00cd*/ 	.byte	0x25, 0x20, 0x34, 0x29, 0x00
	.type		__unnamed_1,@object
	.size		__unnamed_1,(__unnamed_2 - __unnamed_1)
__unnamed_1:
        /*00d2*/ 	.byte	0x61, 0x75, 0x74, 0x6f, 0x20, 0x63, 0x75, 0x74, 0x65, 0x3a, 0x3a, 0x61, 0x73, 0x5f, 0x70, 0x6f
        /* <DEDUP_REMOVED lines=24> */
        /*0262*/ 	.byte	0x34, 0x30, 0x39, 0x36, 0x3e, 0x3e, 0x3e, 0x3e, 0x5d, 0x00
	.type		__unnamed_2,@object
	.size		__unnamed_2,(.L_2 - __unnamed_2)
__unnamed_2:
        /* <DEDUP_REMOVED lines=42> */
        /*050c*/ 	.byte	0x3e, 0x3e, 0x5d, 0x00
.L_2:


//--------------------- .nv.shared._ZN7cutlass13device_kernelINS_4gemm6kernel13GemmUniversalIN4cute5tupleIJiiiiEEENS1_10collective13CollectiveMmaINS1_46MainloopSm100TmaUmmaWarpSpecializedBlockScaledILi10ELi2ELi2ENS5_IJNS4_1CILi1EEENSA_ILi8EEESB_EEEEENS5_IJNSA_ILi128EEESF_SF_EEENS5_IJNS_12float_e2m1_tENS_13float_ue4m3_tEEEENS5_IJNS5_IJlSB_lEEENS4_6LayoutINS5_IJNS5_IJNS5_IJNSA_ILi32EEENSA_ILi4EEEEEEiEEENS5_IJNS5_IJNSA_ILi16EEESN_EEEiEEENS5_IJSB_iEEEEEENS5_IJSS_NS5_IJNS5_IJNSA_ILi0EEESB_EEENSA_ILi512EEEEEENS5_IJSV_iEEEEEEEEEEESJ_S12_NS4_8TiledMMAINS4_8MMA_AtomIJNS4_17SM100_MMA_MXF4_SSISH_SH_fSI_Li128ELi128ELi16ELNS4_4UMMA5MajorE0ELS17_0ELNS16_7ScaleInE0ELS18_0EEEEEENSL_INS5_IJSB_SB_SB_EEENS5_IJSV_SV_SV_EEEEENS5_IJNS4_10UnderscoreES1E_S1E_EEEEENS5_IJNS4_23SM90_TMA_LOAD_MULTICASTES1H_EEENS5_IJNS4_14ComposedLayoutINS4_7SwizzleILi2ELi4ELi3EEENS4_18smem_ptr_flag_bitsILi4EEENSL_INS5_IJSC_SF_EEENS5_IJSF_SB_EEEEEEENSL_INS5_IJNS5_IJNS5_IJSO_SB_EEESR_EEESB_NS5_IJSB_NSA_ILi2EEEEEEEEENS5_IJNS5_IJNS5_IJSR_SX_EEESW_EEESV_NS5_IJSN_SX_EEEEEEEEEEEvNS4_8identityENS5_IJNS4_13SM90_TMA_LOADES24_EEES22_vS23_EENS_8epilogue10collective18CollectiveEpilogueINS27_23Sm100TmaWarpSpecializedILi4ELi2ELi32ELb1ELb0EEEJSG_NS5_IJNSL_ISF_SB_EENSL_ISM_SB_EEEEENS_10bfloat16_tESK_S2F_SK_NS27_6fusion15FusionCallbacksIS2B_NS2G_17LinearCombinationIS2F_fS2F_fLNS_15FloatRoundStyleE2EEESG_S2E_JEEENS4_5SM1004TMEM4LOAD26SM100_TMEM_LOAD_32dp32b32xES24_NS1J_IS1L_NS1M_ILi16EEENSL_INS5_IJSC_SM_EEENS5_IJSM_SB_EEEEEEENS4_39AutoVectorizingCopyWithAssumedAlignmentILi128EEENS4_14SM90_TMA_STOREES2U_S2W_S2W_EEEvvEEEEvNT_6ParamsE --------------------------
	.section	.nv.shared._ZN7cutlass13device_kernelINS_4gemm6kernel13GemmUniversalIN4cute5tupleIJiiiiEEENS1_10collective13CollectiveMmaINS1_46MainloopSm100TmaUmmaWarpSpecializedBlockScaledILi10ELi2ELi2ENS5_IJNS4_1CILi1EEENSA_ILi8EEESB_EEEEENS5_IJNSA_ILi128EEESF_SF_EEENS5_IJNS_12float_e2m1_tENS_13float_ue4m3_tEEEENS5_IJNS5_IJlSB_lEEENS4_6LayoutINS5_IJNS5_IJNS5_IJNSA_ILi32EEENSA_ILi4EEEEEEiEEENS5_IJNS5_IJNSA_ILi16EEESN_EEEiEEENS5_IJSB_iEEEEEENS5_IJSS_NS5_IJNS5_IJNSA_ILi0EEESB_EEENSA_ILi512EEEEEENS5_IJSV_iEEEEEEEEEEESJ_S12_NS4_8TiledMMAINS4_8MMA_AtomIJNS4_17SM100_MMA_MXF4_SSISH_SH_fSI_Li128ELi128ELi16ELNS4_4UMMA5MajorE0ELS17_0ELNS16_7ScaleInE0ELS18_0EEEEEENSL_INS5_IJSB_SB_SB_EEENS5_IJSV_SV_SV_EEEEENS5_IJNS4_10UnderscoreES1E_S1E_EEEEENS5_IJNS4_23SM90_TMA_LOAD_MULTICASTES1H_EEENS5_IJNS4_14ComposedLayoutINS4_7SwizzleILi2ELi4ELi3EEENS4_18smem_ptr_flag_bitsILi4EEENSL_INS5_IJSC_SF_EEENS5_IJSF_SB_EEEEEEENSL_INS5_IJNS5_IJNS5_IJSO_SB_EEESR_EEESB_NS5_IJSB_NSA_ILi2EEEEEEEEENS5_IJNS5_IJNS5_IJSR_SX_EEESW_EEESV_NS5_IJSN_SX_EEEEEEEEEEEvNS4_8identityENS5_IJNS4_13SM90_TMA_LOADES24_EEES22_vS23_EENS_8epilogue10collective18CollectiveEpilogueINS27_23Sm100TmaWarpSpecializedILi4ELi2ELi32ELb1ELb0EEEJSG_NS5_IJNSL_ISF_SB_EENSL_ISM_SB_EEEEENS_10bfloat16_tESK_S2F_SK_NS27_6fusion15FusionCallbacksIS2B_NS2G_17LinearCombinationIS2F_fS2F_fLNS_15FloatRoundStyleE2EEESG_S2E_JEEENS4_5SM1004TMEM4LOAD26SM100_TMEM_LOAD_32dp32b32xES24_NS1J_IS1L_NS1M_ILi16EEENSL_INS5_IJSC_SM_EEENS5_IJSM_SB_EEEEEEENS4_39AutoVectorizingCopyWithAssumedAlignmentILi128EEENS4_14SM90_TMA_STOREES2U_S2W_S2W_EEEvvEEEEvNT_6ParamsE,"aw",@nobits
	.sectionflags	@""
	.align	16
	.zero		1024


//--------------------- .nv.shared.reserved.0     --------------------------
	.section	.nv.shared.reserved.0,"aw",@nobits
	.weak		__nv_reservedSMEM_offset_0_alias
	.size		__nv_reservedSMEM_offset_0_alias, 0, 64
	.other		__nv_reservedSMEM_offset_0_alias,@"STO_CUDA_RESERVED_SHARED STV_DEFAULT"
__nv_reservedSMEM_offset_0_alias:
	.zero		0
.nv.shared.reserved.0:
	.zero		64
	.weak		__nv_reservedSMEM_tcgen05_partition
	.type		__nv_reservedSMEM_tcgen05_partition,@object
	.size		__nv_reservedSMEM_tcgen05_partition,(.L_0 - __nv_reservedSMEM_tcgen05_partition)
__nv_reservedSMEM_tcgen05_partition:
	.zero		32
.L_0:


//--------------------- .nv.global                --------------------------
	.section	.nv.global,"aw",@nobits
.nv.global:
	.type		_ZN40_INTERNAL_d18b2506_4_k_cu_62de1072_189404cute1_E,@object
	.size		_ZN40_INTERNAL_d18b2506_4_k_cu_62de1072_189404cute1_E,(_ZN40_INTERNAL_d18b2506_4_k_cu_62de1072_189404cuda3std3__45__cpo6cbeginE - _ZN40_INTERNAL_d18b2506_4_k_cu_62de1072_189404cute1_E)
_ZN40_INTERNAL_d18b2506_4_k_cu_62de1072_189404cute1_E:
	.zero		1
	.type		_ZN40_INTERNAL_d18b2506_4_k_cu_62de1072_189404cuda3std3__45__cpo6cbeginE,@object
	.size		_ZN40_INTERNAL_d18b2506_4_k_cu_62de1072_189404cuda3std3__45__cpo6cbeginE,(_ZN40_INTERNAL_d18b2506_4_k_cu_62de1072_189404cuda3std3__48in_placeE - _ZN40_INTERNAL_d18b2506_4_k_cu_62de1072_189404cuda3std3__45__cpo6cbeginE)
_ZN40_INTERNAL_d18b2506_4_k_cu_62de1072_189404cuda3std3__45__cpo6cbeginE:
	.zero		1
	.type		_ZN40_INTERNAL_d18b2506_4_k_cu_62de1072_189404cuda3std3__48in_placeE,@object
	.size		_ZN40_INTERNAL_d18b2506_4_k_cu_62de1072_189404cuda3std3__48in_placeE,(_ZN40_INTERNAL_d18b2506_4_k_cu_62de1072_189404cuda3std6ranges3__45__cpo9iter_moveE - _ZN40_INTERNAL_d18b2506_4_k_cu_62de1072_189404cuda3std3__48in_placeE)
_ZN40_INTERNAL_d18b2506_4_k_cu_62de1072_189404cuda3std3__48in_placeE:
	.zero		1
	.type		_ZN40_INTERNAL_d18b2506_4_k_cu_62de1072_189404cuda3std6ranges3__45__cpo9iter_moveE,@object
	.size		_ZN40_INTERNAL_d18b2506_4_k_cu_62de1072_189404cuda3std6ranges3__45__cpo9iter_moveE,(_ZN40_INTERNAL_d18b2506_4_k_cu_62de1072_189404cuda3std3__45__cpo5beginE - _ZN40_INTERNAL_d18b2506_4_k_cu_62de1072_189404cuda3std6ranges3__45__cpo9iter_moveE)
_ZN40_INTERNAL_d18b2506_4_k_cu_62de1072_189404cuda3std6ranges3__45__cpo9iter_moveE:
	.zero		1
	.type		_ZN40_INTERNAL_d18b2506_4_k_cu_62de1072_189404cuda3std3__45__cpo5beginE,@object
	.size		_ZN40_INTERNAL_d18b2506_4_k_cu_62de1072_189404cuda3std3__45__cpo5beginE,(_ZN40_INTERNAL_d18b2506_4_k_cu_62de1072_189404cuda3std3__442_GLOBAL__N__d18b2506_4_k_cu_62de1072_189406ignoreE - _ZN40_INTERNAL_d18b2506_4_k_cu_62de1072_189404cuda3std3__45__cpo5beginE)
_ZN40_INTERNAL_d18b2506_4_k_cu_62de1072_189404cuda3std3__45__cpo5beginE:
	.zero		1
	.type		_ZN40_INTERNAL_d18b2506_4_k_cu_62de1072_189404cuda3std3__442_GLOBAL__N__d18b2506_4_k_cu_62de1072_189406ignoreE,@object
	.size		_ZN40_INTERNAL_d18b2506_4_k_cu_62de1072_189404cuda3std3__442_GLOBAL__N__d18b2506_4_k_cu_62de1072_189406ignoreE,(_ZN40_INTERNAL_d18b2506_4_k_cu_62de1072_189404cute7productE - _ZN40_INTERNAL_d18b2506_4_k_cu_62de1072_189404cuda3std3__442_GLOBAL__N__d18b2506_4_k_cu_62de1072_189406ignoreE)
_ZN40_INTERNAL_d18b2506_4_k_cu_62de1072_189404cuda3std3__442_GLOBAL__N__d18b2506_4_k_cu_62de1072_189406ignoreE:
	.zero		1
	.type		_ZN40_INTERNAL_d18b2506_4_k_cu_62de1072_189404cute7productE,@object
	.size		_ZN40_INTERNAL_d18b2506_4_k_cu_62de1072_189404cute7productE,(_ZN40_INTERNAL_d18b2506_4_k_cu_62de1072_189404cuda3std3__45__cpo3endE - _ZN40_INTERNAL_d18b2506_4_k_cu_62de1072_189404cute7productE)
_ZN40_INTERNAL_d18b2506_4_k_cu_62de1072_189404cute7productE:
	.zero		1
	.type		_ZN40_INTERNAL_d18b2506_4_k_cu_62de1072_189404cuda3std3__45__cpo3endE,@object
	.size		_ZN40_INTERNAL_d18b2506_4_k_cu_62de1072_189404cuda3std3__45__cpo3endE,(_ZN40_INTERNAL_d18b2506_4_k_cu_62de1072_189404cuda3std3__419piecewise_constructE - _ZN40_INTERNAL_d18b2506_4_k_cu_62de1072_189404cuda3std3__45__cpo3endE)
_ZN40_INTERNAL_d18b2506_4_k_cu_62de1072_189404cuda3std3__45__cpo3endE:
	.zero		1
	.type		_ZN40_INTERNAL_d18b2506_4_k_cu_62de1072_189404cuda3std3__419piecewise_constructE,@object
	.size		_ZN40_INTERNAL_d18b2506_4_k_cu_62de1072_189404cuda3std3__419piecewise_constructE,(_ZN40_INTERNAL_d18b2506_4_k_cu_62de1072_189404cuda3std3__45__cpo4cendE - _ZN40_INTERNAL_d18b2506_4_k_cu_62de1072_189404cuda3std3__419piecewise_constructE)
_ZN40_INTERNAL_d18b2506_4_k_cu_62de1072_189404cuda3std3__419piecewise_constructE:
	.zero		1
	.type		_ZN40_INTERNAL_d18b2506_4_k_cu_62de1072_189404cuda3std3__45__cpo4cendE,@object
	.size		_ZN40_INTERNAL_d18b2506_4_k_cu_62de1072_189404cuda3std3__45__cpo4cendE,(_ZN40_INTERNAL_d18b2506_4_k_cu_62de1072_189404cuda3std6ranges3__45__cpo4swapE - _ZN40_INTERNAL_d18b2506_4_k_cu_62de1072_189404cuda3std3__45__cpo4cendE)
_ZN40_INTERNAL_d18b2506_4_k_cu_62de1072_189404cuda3std3__45__cpo4cendE:
	.zero		1
	.type		_ZN40_INTERNAL_d18b2506_4_k_cu_62de1072_189404cuda3std6ranges3__45__cpo4swapE,@object
	.size		_ZN40_INTERNAL_d18b2506_4_k_cu_62de1072_189404cuda3std6ranges3__45__cpo4swapE,(.L_10 - _ZN40_INTERNAL_d18b2506_4_k_cu_62de1072_189404cuda3std6ranges3__45__cpo4swapE)
_ZN40_INTERNAL_d18b2506_4_k_cu_62de1072_189404cuda3std6ranges3__45__cpo4swapE:
	.zero		1
.L_10:


//--------------------- .nv.constant0._ZN7cutlass13device_kernelINS_4gemm6kernel13GemmUniversalIN4cute5tupleIJiiiiEEENS1_10collective13CollectiveMmaINS1_46MainloopSm100TmaUmmaWarpSpecializedBlockScaledILi10ELi2ELi2ENS5_IJNS4_1CILi1EEENSA_ILi8EEESB_EEEEENS5_IJNSA_ILi128EEESF_SF_EEENS5_IJNS_12float_e2m1_tENS_13float_ue4m3_tEEEENS5_IJNS5_IJlSB_lEEENS4_6LayoutINS5_IJNS5_IJNS5_IJNSA_ILi32EEENSA_ILi4EEEEEEiEEENS5_IJNS5_IJNSA_ILi16EEESN_EEEiEEENS5_IJSB_iEEEEEENS5_IJSS_NS5_IJNS5_IJNSA_ILi0EEESB_EEENSA_ILi512EEEEEENS5_IJSV_iEEEEEEEEEEESJ_S12_NS4_8TiledMMAINS4_8MMA_AtomIJNS4_17SM100_MMA_MXF4_SSISH_SH_fSI_Li128ELi128ELi16ELNS4_4UMMA5MajorE0ELS17_0ELNS16_7ScaleInE0ELS18_0EEEEEENSL_INS5_IJSB_SB_SB_EEENS5_IJSV_SV_SV_EEEEENS5_IJNS4_10UnderscoreES1E_S1E_EEEEENS5_IJNS4_23SM90_TMA_LOAD_MULTICASTES1H_EEENS5_IJNS4_14ComposedLayoutINS4_7SwizzleILi2ELi4ELi3EEENS4_18smem_ptr_flag_bitsILi4EEENSL_INS5_IJSC_SF_EEENS5_IJSF_SB_EEEEEEENSL_INS5_IJNS5_IJNS5_IJSO_SB_EEESR_EEESB_NS5_IJSB_NSA_ILi2EEEEEEEEENS5_IJNS5_IJNS5_IJSR_SX_EEESW_EEESV_NS5_IJSN_SX_EEEEEEEEEEEvNS4_8identityENS5_IJNS4_13SM90_TMA_LOADES24_EEES22_vS23_EENS_8epilogue10collective18CollectiveEpilogueINS27_23Sm100TmaWarpSpecializedILi4ELi2ELi32ELb1ELb0EEEJSG_NS5_IJNSL_ISF_SB_EENSL_ISM_SB_EEEEENS_10bfloat16_tESK_S2F_SK_NS27_6fusion15FusionCallbacksIS2B_NS2G_17LinearCombinationIS2F_fS2F_fLNS_15FloatRoundStyleE2EEESG_S2E_JEEENS4_5SM1004TMEM4LOAD26SM100_TMEM_LOAD_32dp32b32xES24_NS1J_IS1L_NS1M_ILi16EEENSL_INS5_IJSC_SM_EEENS5_IJSM_SB_EEEEEEENS4_39AutoVectorizingCopyWithAssumedAlignmentILi128EEENS4_14SM90_TMA_STOREES2U_S2W_S2W_EEEvvEEEEvNT_6ParamsE --------------------------
	.section	.nv.constant0._ZN7cutlass13device_kernelINS_4gemm6kernel13GemmUniversalIN4cute5tupleIJiiiiEEENS1_10collective13CollectiveMmaINS1_46MainloopSm100TmaUmmaWarpSpecializedBlockScaledILi10ELi2ELi2ENS5_IJNS4_1CILi1EEENSA_ILi8EEESB_EEEEENS5_IJNSA_ILi128EEESF_SF_EEENS5_IJNS_12float_e2m1_tENS_13float_ue4m3_tEEEENS5_IJNS5_IJlSB_lEEENS4_6LayoutINS5_IJNS5_IJNS5_IJNSA_ILi32EEENSA_ILi4EEEEEEiEEENS5_IJNS5_IJNSA_ILi16EEESN_EEEiEEENS5_IJSB_iEEEEEENS5_IJSS_NS5_IJNS5_IJNSA_ILi0EEESB_EEENSA_ILi512EEEEEENS5_IJSV_iEEEEEEEEEEESJ_S12_NS4_8TiledMMAINS4_8MMA_AtomIJNS4_17SM100_MMA_MXF4_SSISH_SH_fSI_Li128ELi128ELi16ELNS4_4UMMA5MajorE0ELS17_0ELNS16_7ScaleInE0ELS18_0EEEEEENSL_INS5_IJSB_SB_SB_EEENS5_IJSV_SV_SV_EEEEENS5_IJNS4_10UnderscoreES1E_S1E_EEEEENS5_IJNS4_23SM90_TMA_LOAD_MULTICASTES1H_EEENS5_IJNS4_14ComposedLayoutINS4_7SwizzleILi2ELi4ELi3EEENS4_18smem_ptr_flag_bitsILi4EEENSL_INS5_IJSC_SF_EEENS5_IJSF_SB_EEEEEEENSL_INS5_IJNS5_IJNS5_IJSO_SB_EEESR_EEESB_NS5_IJSB_NSA_ILi2EEEEEEEEENS5_IJNS5_IJNS5_IJSR_SX_EEESW_EEESV_NS5_IJSN_SX_EEEEEEEEEEEvNS4_8identityENS5_IJNS4_13SM90_TMA_LOADES24_EEES22_vS23_EENS_8epilogue10collective18CollectiveEpilogueINS27_23Sm100TmaWarpSpecializedILi4ELi2ELi32ELb1ELb0EEEJSG_NS5_IJNSL_ISF_SB_EENSL_ISM_SB_EEEEENS_10bfloat16_tESK_S2F_SK_NS27_6fusion15FusionCallbacksIS2B_NS2G_17LinearCombinationIS2F_fS2F_fLNS_15FloatRoundStyleE2EEESG_S2E_JEEENS4_5SM1004TMEM4LOAD26SM100_TMEM_LOAD_32dp32b32xES24_NS1J_IS1L_NS1M_ILi16EEENSL_INS5_IJSC_SM_EEENS5_IJSM_SB_EEEEEEENS4_39AutoVectorizingCopyWithAssumedAlignmentILi128EEENS4_14SM90_TMA_STOREES2U_S2W_S2W_EEEvvEEEEvNT_6ParamsE,"a",@progbits
	.sectionflags	@""
	.align	4
.nv.constant0._ZN7cutlass13device_kernelINS_4gemm6kernel13GemmUniversalIN4cute5tupleIJiiiiEEENS1_10collective13CollectiveMmaINS1_46MainloopSm100TmaUmmaWarpSpecializedBlockScaledILi10ELi2ELi2ENS5_IJNS4_1CILi1EEENSA_ILi8EEESB_EEEEENS5_IJNSA_ILi128EEESF_SF_EEENS5_IJNS_12float_e2m1_tENS_13float_ue4m3_tEEEENS5_IJNS5_IJlSB_lEEENS4_6LayoutINS5_IJNS5_IJNS5_IJNSA_ILi32EEENSA_ILi4EEEEEEiEEENS5_IJNS5_IJNSA_ILi16EEESN_EEEiEEENS5_IJSB_iEEEEEENS5_IJSS_NS5_IJNS5_IJNSA_ILi0EEESB_EEENSA_ILi512EEEEEENS5_IJSV_iEEEEEEEEEEESJ_S12_NS4_8TiledMMAINS4_8MMA_AtomIJNS4_17SM100_MMA_MXF4_SSISH_SH_fSI_Li128ELi128ELi16ELNS4_4UMMA5MajorE0ELS17_0ELNS16_7ScaleInE0ELS18_0EEEEEENSL_INS5_IJSB_SB_SB_EEENS5_IJSV_SV_SV_EEEEENS5_IJNS4_10UnderscoreES1E_S1E_EEEEENS5_IJNS4_23SM90_TMA_LOAD_MULTICASTES1H_EEENS5_IJNS4_14ComposedLayoutINS4_7SwizzleILi2ELi4ELi3EEENS4_18smem_ptr_flag_bitsILi4EEENSL_INS5_IJSC_SF_EEENS5_IJSF_SB_EEEEEEENSL_INS5_IJNS5_IJNS5_IJSO_SB_EEESR_EEESB_NS5_IJSB_NSA_ILi2EEEEEEEEENS5_IJNS5_IJNS5_IJSR_SX_EEESW_EEESV_NS5_IJSN_SX_EEEEEEEEEEEvNS4_8identityENS5_IJNS4_13SM90_TMA_LOADES24_EEES22_vS23_EENS_8epilogue10collective18CollectiveEpilogueINS27_23Sm100TmaWarpSpecializedILi4ELi2ELi32ELb1ELb0EEEJSG_NS5_IJNSL_ISF_SB_EENSL_ISM_SB_EEEEENS_10bfloat16_tESK_S2F_SK_NS27_6fusion15FusionCallbacksIS2B_NS2G_17LinearCombinationIS2F_fS2F_fLNS_15FloatRoundStyleE2EEESG_S2E_JEEENS4_5SM1004TMEM4LOAD26SM100_TMEM_LOAD_32dp32b32xES24_NS1J_IS1L_NS1M_ILi16EEENSL_INS5_IJSC_SM_EEENS5_IJSM_SB_EEEEEEENS4_39AutoVectorizingCopyWithAssumedAlignmentILi128EEENS4_14SM90_TMA_STOREES2U_S2W_S2W_EEEvvEEEEvNT_6ParamsE:
	.zero		3968


//--------------------- SYMBOLS --------------------------

	.type		.nv.reservedSmem.offset0,@object
	.size		.nv.reservedSmem.offset0,0x4
	.type		.nv.reservedSmem.cap,@object
	.size		.nv.reservedSmem.cap,0x4
	.type		__assertfail,@function
